	.target	sm_90a

	.elftype	@"ET_EXEC"


//--------------------- .note.nv.tkinfo           --------------------------
	.section	.note.nv.tkinfo,"",@"SHT_NOTE"
	.sectionflags	@"SHF_NOTE_NV_TKINFO"
	.tkinfo
        /*0018*/ 	.word	0x00000002
        /*0030*/ 	.string	""
        /*0030*/ 	.string	"ptxas"
        /*0030*/ 	.string	"Cuda compilation tools, release 13.0, V13.0.88"
        /*0030*/ 	.string	"Build cuda_13.0.r13.0/compiler.36424714_0"
        /*0030*/ 	.string	"-arch sm_90a -m 64 "



//--------------------- .note.nv.cuinfo           --------------------------
	.section	.note.nv.cuinfo,"",@"SHT_NOTE"
	.sectionflags	@"SHF_NOTE_NV_CUINFO"
        /*0018*/ 	.short	0x0002
        /*001a*/ 	.short	0x005a
        /*001c*/ 	.short	0x0082
	.zero		2


//--------------------- .nv.info                  --------------------------
	.section	.nv.info,"",@"SHT_CUDA_INFO"
	.align	4


	//----- nvinfo : EIATTR_REGCOUNT
	.align		4
        /*0000*/ 	.byte	0x04, 0x2f
        /*0002*/ 	.short	(.L_15 - .L_14)
	.align		4
.L_14:
        /*0004*/ 	.word	index@(_ZN7cutlass13device_kernelINS_4gemm6kernel13GemmUniversalIN4cute5tupleIJiiiiEEENS1_10collective13CollectiveMmaINS1_34MainloopSm90TmaGmmaWarpSpecializedILi2ENS5_IJNS4_1CILi1EEESB_SB_EEENS1_35KernelTmaWarpSpecializedCooperativeEEENS5_IJNSA_ILi256EEENSA_ILi176EEENSA_ILi128EEEEEENS_6half_tENS5_IJlSB_lEEESJ_SK_NS4_8TiledMMAINS4_8MMA_AtomIJNS4_4SM904GMMA25MMA_64x16x16_F32F16F16_SSILNSO_5MajorE0ELSQ_0ELNSO_7ScaleInE1ELSR_1EEEEEENS4_6LayoutINS5_IJNSA_ILi2EEESB_SB_EEENS5_IJSB_NSA_ILi0EEESX_EEEEENS5_IJNS4_10UnderscoreES10_S10_EEEEENS4_13SM90_TMA_LOADENS4_14ComposedLayoutINS4_7SwizzleILi3ELi4ELi3EEENS4_18smem_ptr_flag_bitsILi16EEENSU_INS5_IJNSA_ILi8EEENSA_ILi64EEEEEENS5_IJS1A_SB_EEEEEEEvNS4_8identityES13_S1E_vS1F_EENS_8epilogue10collective6detail29Sm90TmaWarpSpecializedAdapterINS1I_15DefaultEpilogueISJ_SK_SK_NS1H_6thread17LinearCombinationISJ_Li1EffLNS1M_9ScaleType4KindE0ELNS_15FloatRoundStyleE2ESJ_EENS1_15EpilogueDefaultEEEEEvvEEEEvNT_6ParamsE)
        /*0008*/ 	.word	0x000000a8


	//----- nvinfo : EIATTR_FRAME_SIZE
	.align		4
.L_15:
        /*000c*/ 	.byte	0x04, 0x11
        /*000e*/ 	.short	(.L_17 - .L_16)
	.align		4
.L_16:
        /*0010*/ 	.word	index@(_ZN7cutlass13device_kernelINS_4gemm6kernel13GemmUniversalIN4cute5tupleIJiiiiEEENS1_10collective13CollectiveMmaINS1_34MainloopSm90TmaGmmaWarpSpecializedILi2ENS5_IJNS4_1CILi1EEESB_SB_EEENS1_35KernelTmaWarpSpecializedCooperativeEEENS5_IJNSA_ILi256EEENSA_ILi176EEENSA_ILi128EEEEEENS_6half_tENS5_IJlSB_lEEESJ_SK_NS4_8TiledMMAINS4_8MMA_AtomIJNS4_4SM904GMMA25MMA_64x16x16_F32F16F16_SSILNSO_5MajorE0ELSQ_0ELNSO_7ScaleInE1ELSR_1EEEEEENS4_6LayoutINS5_IJNSA_ILi2EEESB_SB_EEENS5_IJSB_NSA_ILi0EEESX_EEEEENS5_IJNS4_10UnderscoreES10_S10_EEEEENS4_13SM90_TMA_LOADENS4_14ComposedLayoutINS4_7SwizzleILi3ELi4ELi3EEENS4_18smem_ptr_flag_bitsILi16EEENSU_INS5_IJNSA_ILi8EEENSA_ILi64EEEEEENS5_IJS1A_SB_EEEEEEEvNS4_8identityES13_S1E_vS1F_EENS_8epilogue10collective6detail29Sm90TmaWarpSpecializedAdapterINS1I_15DefaultEpilogueISJ_SK_SK_NS1H_6thread17LinearCombinationISJ_Li1EffLNS1M_9ScaleType4KindE0ELNS_15FloatRoundStyleE2ESJ_EENS1_15EpilogueDefaultEEEEEvvEEEEvNT_6ParamsE)
        /*0014*/ 	.word	0x00000000


	//----- nvinfo : EIATTR_MIN_STACK_SIZE
	.align		4
.L_17:
        /*0018*/ 	.byte	0x04, 0x12
        /*001a*/ 	.short	(.L_19 - .L_18)
	.align		4
.L_18:
        /*001c*/ 	.word	index@(_ZN7cutlass13device_kernelINS_4gemm6kernel13GemmUniversalIN4cute5tupleIJiiiiEEENS1_10collective13CollectiveMmaINS1_34MainloopSm90TmaGmmaWarpSpecializedILi2ENS5_IJNS4_1CILi1EEESB_SB_EEENS1_35KernelTmaWarpSpecializedCooperativeEEENS5_IJNSA_ILi256EEENSA_ILi176EEENSA_ILi128EEEEEENS_6half_tENS5_IJlSB_lEEESJ_SK_NS4_8TiledMMAINS4_8MMA_AtomIJNS4_4SM904GMMA25MMA_64x16x16_F32F16F16_SSILNSO_5MajorE0ELSQ_0ELNSO_7ScaleInE1ELSR_1EEEEEENS4_6LayoutINS5_IJNSA_ILi2EEESB_SB_EEENS5_IJSB_NSA_ILi0EEESX_EEEEENS5_IJNS4_10UnderscoreES10_S10_EEEEENS4_13SM90_TMA_LOADENS4_14ComposedLayoutINS4_7SwizzleILi3ELi4ELi3EEENS4_18smem_ptr_flag_bitsILi16EEENSU_INS5_IJNSA_ILi8EEENSA_ILi64EEEEEENS5_IJS1A_SB_EEEEEEEvNS4_8identityES13_S1E_vS1F_EENS_8epilogue10collective6detail29Sm90TmaWarpSpecializedAdapterINS1I_15DefaultEpilogueISJ_SK_SK_NS1H_6thread17LinearCombinationISJ_Li1EffLNS1M_9ScaleType4KindE0ELNS_15FloatRoundStyleE2ESJ_EENS1_15EpilogueDefaultEEEEEvvEEEEvNT_6ParamsE)
        /*0020*/ 	.word	0x00000000
.L_19:


//--------------------- .nv.compat                --------------------------
	.section	.nv.compat,"",@"SHT_CUDA_COMPAT_INFO"
	.align	4
        /*0000*/ 	.byte	0x02, 0x09, 0x01, 0x00, 0x02, 0x02, 0x04, 0x00, 0x02, 0x05, 0x05, 0x00, 0x03, 0x07, 0x01, 0x01
        /*0010*/ 	.byte	0x02, 0x03, 0x01, 0x00, 0x02, 0x06, 0x01, 0x00, 0x04, 0x0b, 0x08, 0x00, 0x00, 0x00, 0x00, 0x00
        /*0020*/ 	.byte	0x00, 0x00, 0x00, 0x00


//--------------------- .nv.info._ZN7cutlass13device_kernelINS_4gemm6kernel13GemmUniversalIN4cute5tupleIJiiiiEEENS1_10collective13CollectiveMmaINS1_34MainloopSm90TmaGmmaWarpSpecializedILi2ENS5_IJNS4_1CILi1EEESB_SB_EEENS1_35KernelTmaWarpSpecializedCooperativeEEENS5_IJNSA_ILi256EEENSA_ILi176EEENSA_ILi128EEEEEENS_6half_tENS5_IJlSB_lEEESJ_SK_NS4_8TiledMMAINS4_8MMA_AtomIJNS4_4SM904GMMA25MMA_64x16x16_F32F16F16_SSILNSO_5MajorE0ELSQ_0ELNSO_7ScaleInE1ELSR_1EEEEEENS4_6LayoutINS5_IJNSA_ILi2EEESB_SB_EEENS5_IJSB_NSA_ILi0EEESX_EEEEENS5_IJNS4_10UnderscoreES10_S10_EEEEENS4_13SM90_TMA_LOADENS4_14ComposedLayoutINS4_7SwizzleILi3ELi4ELi3EEENS4_18smem_ptr_flag_bitsILi16EEENSU_INS5_IJNSA_ILi8EEENSA_ILi64EEEEEENS5_IJS1A_SB_EEEEEEEvNS4_8identityES13_S1E_vS1F_EENS_8epilogue10collective6detail29Sm90TmaWarpSpecializedAdapterINS1I_15DefaultEpilogueISJ_SK_SK_NS1H_6thread17LinearCombinationISJ_Li1EffLNS1M_9ScaleType4KindE0ELNS_15FloatRoundStyleE2ESJ_EENS1_15EpilogueDefaultEEEEEvvEEEEvNT_6ParamsE --------------------------
	.section	.nv.info._ZN7cutlass13device_kernelINS_4gemm6kernel13GemmUniversalIN4cute5tupleIJiiiiEEENS1_10collective13CollectiveMmaINS1_34MainloopSm90TmaGmmaWarpSpecializedILi2ENS5_IJNS4_1CILi1EEESB_SB_EEENS1_35KernelTmaWarpSpecializedCooperativeEEENS5_IJNSA_ILi256EEENSA_ILi176EEENSA_ILi128EEEEEENS_6half_tENS5_IJlSB_lEEESJ_SK_NS4_8TiledMMAINS4_8MMA_AtomIJNS4_4SM904GMMA25MMA_64x16x16_F32F16F16_SSILNSO_5MajorE0ELSQ_0ELNSO_7ScaleInE1ELSR_1EEEEEENS4_6LayoutINS5_IJNSA_ILi2EEESB_SB_EEENS5_IJSB_NSA_ILi0EEESX_EEEEENS5_IJNS4_10UnderscoreES10_S10_EEEEENS4_13SM90_TMA_LOADENS4_14ComposedLayoutINS4_7SwizzleILi3ELi4ELi3EEENS4_18smem_ptr_flag_bitsILi16EEENSU_INS5_IJNSA_ILi8EEENSA_ILi64EEEEEENS5_IJS1A_SB_EEEEEEEvNS4_8identityES13_S1E_vS1F_EENS_8epilogue10collective6detail29Sm90TmaWarpSpecializedAdapterINS1I_15DefaultEpilogueISJ_SK_SK_NS1H_6thread17LinearCombinationISJ_Li1EffLNS1M_9ScaleType4KindE0ELNS_15FloatRoundStyleE2ESJ_EENS1_15EpilogueDefaultEEEEEvvEEEEvNT_6ParamsE,"",@"SHT_CUDA_INFO"
	.sectionflags	@""
	.align	4


	//----- nvinfo : EIATTR_CUDA_API_VERSION
	.align		4
        /*0000*/ 	.byte	0x04, 0x37
        /*0002*/ 	.short	(.L_21 - .L_20)
.L_20:
        /*0004*/ 	.word	0x00000082


	//----- nvinfo : EIATTR_KPARAM_INFO
	.align		4
.L_21:
        /*0008*/ 	.byte	0x04, 0x17
        /*000a*/ 	.short	(.L_23 - .L_22)
.L_22:
        /*000c*/ 	.word	0x00000000
        /*0010*/ 	.short	0x0000
        /*0012*/ 	.short	0x0070
        /*0014*/ 	.byte	0x00, 0xf0, 0x01, 0x10


	//----- nvinfo : EIATTR_SPARSE_MMA_MASK
	.align		4
.L_23:
        /*0018*/ 	.byte	0x03, 0x50
        /*001a*/ 	.short	0x0000


	//----- nvinfo : EIATTR_MAXREG_COUNT
	.align		4
        /*001c*/ 	.byte	0x03, 0x1b
        /*001e*/ 	.short	0x00a8


	//----- nvinfo : EIATTR_NUM_BARRIERS
	.align		4
        /*0020*/ 	.byte	0x02, 0x4c
        /*0022*/ 	.byte	0x01
	.zero		1


	//----- nvinfo : EIATTR_EXTERNS
	.align		4
        /*0024*/ 	.byte	0x04, 0x0f
        /*0026*/ 	.short	(.L_25 - .L_24)


	//   ....[0]....
	.align		4
.L_24:
        /*0028*/ 	.word	index@(__assertfail)


	//----- nvinfo : EIATTR_MERCURY_ISA_VERSION
	.align		4
.L_25:
        /*002c*/ 	.byte	0x03, 0x5f
        /*002e*/ 	.short	0x0101


	//----- nvinfo : EIATTR_INT_WARP_WIDE_INSTR_OFFSETS
	.align		4
        /*0030*/ 	.byte	0x04, 0x31
        /*0032*/ 	.short	(.L_27 - .L_26)


	//   ....[0]....
.L_26:
        /*0034*/ 	.word	0x00000380


	//   ....[1]....
        /*0038*/ 	.word	0x00000390


	//   ....[2]....
        /*003c*/ 	.word	0x00000470


	//----- nvinfo : EIATTR_COOP_GROUP_MASK_REGIDS
	.align		4
.L_27:
        /*0040*/ 	.byte	0x04, 0x29
        /*0042*/ 	.short	(.L_29 - .L_28)


	//   ....[0]....
.L_28:
        /*0044*/ 	.word	0xffffffff


	//   ....[1]....
        /*0048*/ 	.word	0xffffffff


	//   ....[2]....
        /*004c*/ 	.word	0xffffffff


	//   ....[3]....
        /*0050*/ 	.word	0xffffffff


	//   ....[4]....
        /*0054*/ 	.word	0xffffffff


	//----- nvinfo : EIATTR_COOP_GROUP_INSTR_OFFSETS
	.align		4
.L_29:
        /*0058*/ 	.byte	0x04, 0x28
        /*005a*/ 	.short	(.L_31 - .L_30)


	//   ....[0]....
.L_30:
        /*005c*/ 	.word	0x00000060


	//   ....[1]....
        /*0060*/ 	.word	0x00000070


	//   ....[2]....
        /*0064*/ 	.word	0x00000130


	//   ....[3]....
        /*0068*/ 	.word	0x00000280


	//   ....[4]....
        /*006c*/ 	.word	0x00000f60


	//----- nvinfo : EIATTR_REG_RECONFIG
	.align		4
.L_31:
        /*0070*/ 	.byte	0x01, 0x54
	.zero		2


	//----- nvinfo : EIATTR_SYSCALL_OFFSETS
	.align		4
        /*0074*/ 	.byte	0x04, 0x46
        /*0076*/ 	.short	(.L_33 - .L_32)


	//   ....[0]....
.L_32:
        /*0078*/ 	.word	0x00001110


	//----- nvinfo : EIATTR_MBARRIER_INSTR_OFFSETS
	.align		4
.L_33:
        /*007c*/ 	.byte	0x04, 0x39
        /*007e*/ 	.short	(.L_35 - .L_34)


	//   ....[0]....
.L_34:
        /*0080*/ 	.word	0x00000230
        /*0084*/ 	.word	0x000000ff
        /*0088*/ 	.word	0x00000000
        /*008c*/ 	.short	0x0100
        /*008e*/ 	.byte	0x08
	.zero		1


	//   ....[1]....
        /*0090*/ 	.word	0x00000240
        /*0094*/ 	.word	0x000000ff
        /*0098*/ 	.word	0x00000010
        /*009c*/ 	.short	0x0100
        /*009e*/ 	.byte	0x08
	.zero		1


	//   ....[2]....
        /*00a0*/ 	.word	0x00000250
        /*00a4*/ 	.word	0x000000ff
        /*00a8*/ 	.word	0x00000008
        /*00ac*/ 	.short	0x0100
        /*00ae*/ 	.byte	0x08
	.zero		1


	//   ....[3]....
        /*00b0*/ 	.word	0x00000260
        /*00b4*/ 	.word	0x000000ff
        /*00b8*/ 	.word	0x00000018
        /*00bc*/ 	.short	0x0100
        /*00be*/ 	.byte	0x08
	.zero		1


	//   ....[4]....
        /*00c0*/ 	.word	0x000004e0
        /*00c4*/ 	.word	0x000000ff
        /*00c8*/ 	.word	0x00000030
        /*00cc*/ 	.short	0x0100
        /*00ce*/ 	.byte	0x06
	.zero		1


	//   ....[5]....
        /*00d0*/ 	.word	0x00000540
        /*00d4*/ 	.word	0x000000ff
        /*00d8*/ 	.word	0x00000038
        /*00dc*/ 	.short	0x0100
        /*00de*/ 	.byte	0x06
	.zero		1


	//   ....[6]....
        /*00e0*/ 	.word	0x00001190
        /*00e4*/ 	.word	0x00000003
        /*00e8*/ 	.word	0x00000000
        /*00ec*/ 	.short	0x010a
        /*00ee*/ 	.byte	0x3f
	.zero		1


	//   ....[7]....
        /*00f0*/ 	.word	0x000011d0
        /*00f4*/ 	.word	0x00000003
        /*00f8*/ 	.word	0x00000000
        /*00fc*/ 	.short	0x010a
        /*00fe*/ 	.byte	0x3f
	.zero		1


	//   ....[8]....
        /*0100*/ 	.word	0x00005610
        /*0104*/ 	.word	0x000000ff
        /*0108*/ 	.word	0x00000000
        /*010c*/ 	.short	0x010a
        /*010e*/ 	.byte	0x04
	.zero		1


	//   ....[9]....
        /*0110*/ 	.word	0x00005650
        /*0114*/ 	.word	0x000000ff
        /*0118*/ 	.word	0x00000000
        /*011c*/ 	.short	0x010a
        /*011e*/ 	.byte	0x04
	.zero		1


	//   ....[10]....
        /*0120*/ 	.word	0x00009aa0
        /*0124*/ 	.word	0x000000ff
        /*0128*/ 	.word	0x00000000
        /*012c*/ 	.short	0x0101
        /*012e*/ 	.byte	0x04
	.zero		1


	//   ....[11]....
        /*0130*/ 	.word	0x00009c40
        /*0134*/ 	.word	0x000000ff
        /*0138*/ 	.word	0x00000000
        /*013c*/ 	.short	0x0101
        /*013e*/ 	.byte	0x04
	.zero		1


	//   ....[12]....
        /*0140*/ 	.word	0x00015640
        /*0144*/ 	.word	0x0000000c
        /*0148*/ 	.word	0x00000010
        /*014c*/ 	.short	0x010a
        /*014e*/ 	.byte	0x3f
	.zero		1


	//   ....[13]....
        /*0150*/ 	.word	0x00015ac0
        /*0154*/ 	.word	0x00000005
        /*0158*/ 	.word	0x00000038
        /*015c*/ 	.short	0x0101
        /*015e*/ 	.byte	0x3f
	.zero		1


	//   ....[14]....
        /*0160*/ 	.word	0x000161f0
        /*0164*/ 	.word	0x00000007
        /*0168*/ 	.word	0x00000000
        /*016c*/ 	.short	0x010a
        /*016e*/ 	.byte	0x3f
	.zero		1


	//   ....[15]....
        /*0170*/ 	.word	0x00016270
        /*0174*/ 	.word	0x00000005
        /*0178*/ 	.word	0x00000000
        /*017c*/ 	.short	0x010a
        /*017e*/ 	.byte	0x3f
	.zero		1


	//   ....[16]....
        /*0180*/ 	.word	0x000162d0
        /*0184*/ 	.word	0x00000003
        /*0188*/ 	.word	0x00000000
        /*018c*/ 	.short	0x010a
        /*018e*/ 	.byte	0x3f
	.zero		1


	//   ....[17]....
        /*0190*/ 	.word	0x00016330
        /*0194*/ 	.word	0x00000005
        /*0198*/ 	.word	0x00000000
        /*019c*/ 	.short	0x010a
        /*019e*/ 	.byte	0x3f
	.zero		1


	//   ....[18]....
        /*01a0*/ 	.word	0x00016400
        /*01a4*/ 	.word	0x0000000c
        /*01a8*/ 	.word	0x00000010
        /*01ac*/ 	.short	0x010a
        /*01ae*/ 	.byte	0x3f
	.zero		1


	//   ....[19]....
        /*01b0*/ 	.word	0x000164d0
        /*01b4*/ 	.word	0x00000007
        /*01b8*/ 	.word	0x00000000
        /*01bc*/ 	.short	0x010a
        /*01be*/ 	.byte	0x3f
	.zero		1


	//----- nvinfo : EIATTR_NUM_MBARRIERS
	.align		4
.L_35:
        /*01c0*/ 	.byte	0x03, 0x38
        /*01c2*/ 	.short	0x0006


	//----- nvinfo : EIATTR_EXIT_INSTR_OFFSETS
	.align		4
        /*01c4*/ 	.byte	0x04, 0x1c
        /*01c6*/ 	.short	(.L_37 - .L_36)


	//   ....[0]....
.L_36:
        /*01c8*/ 	.word	0x00000590


	//   ....[1]....
        /*01cc*/ 	.word	0x00000e70


	//   ....[2]....
        /*01d0*/ 	.word	0x00014c80


	//   ....[3]....
        /*01d4*/ 	.word	0x000152d0


	//   ....[4]....
        /*01d8*/ 	.word	0x000162c0


	//----- nvinfo : EIATTR_MAX_THREADS
	.align		4
.L_37:
        /*01dc*/ 	.byte	0x04, 0x05
        /*01de*/ 	.short	(.L_39 - .L_38)
.L_38:
        /*01e0*/ 	.word	0x00000180
        /*01e4*/ 	.word	0x00000001
        /*01e8*/ 	.word	0x00000001


	//----- nvinfo : EIATTR_CRS_STACK_SIZE
	.align		4
.L_39:
        /*01ec*/ 	.byte	0x04, 0x1e
        /*01ee*/ 	.short	(.L_41 - .L_40)
.L_40:
        /*01f0*/ 	.word	0x00000000


	//----- nvinfo : EIATTR_CBANK_PARAM_SIZE
	.align		4
.L_41:
        /*01f4*/ 	.byte	0x03, 0x19
        /*01f6*/ 	.short	0x0470


	//----- nvinfo : EIATTR_PARAM_CBANK
	.align		4
        /*01f8*/ 	.byte	0x04, 0x0a
        /*01fa*/ 	.short	(.L_43 - .L_42)
	.align		4
.L_42:
        /*01fc*/ 	.word	index@(.nv.constant0._ZN7cutlass13device_kernelINS_4gemm6kernel13GemmUniversalIN4cute5tupleIJiiiiEEENS1_10collective13CollectiveMmaINS1_34MainloopSm90TmaGmmaWarpSpecializedILi2ENS5_IJNS4_1CILi1EEESB_SB_EEENS1_35KernelTmaWarpSpecializedCooperativeEEENS5_IJNSA_ILi256EEENSA_ILi176EEENSA_ILi128EEEEEENS_6half_tENS5_IJlSB_lEEESJ_SK_NS4_8TiledMMAINS4_8MMA_AtomIJNS4_4SM904GMMA25MMA_64x16x16_F32F16F16_SSILNSO_5MajorE0ELSQ_0ELNSO_7ScaleInE1ELSR_1EEEEEENS4_6LayoutINS5_IJNSA_ILi2EEESB_SB_EEENS5_IJSB_NSA_ILi0EEESX_EEEEENS5_IJNS4_10UnderscoreES10_S10_EEEEENS4_13SM90_TMA_LOADENS4_14ComposedLayoutINS4_7SwizzleILi3ELi4ELi3EEENS4_18smem_ptr_flag_bitsILi16EEENSU_INS5_IJNSA_ILi8EEENSA_ILi64EEEEEENS5_IJS1A_SB_EEEEEEEvNS4_8identityES13_S1E_vS1F_EENS_8epilogue10collective6detail29Sm90TmaWarpSpecializedAdapterINS1I_15DefaultEpilogueISJ_SK_SK_NS1H_6thread17LinearCombinationISJ_Li1EffLNS1M_9ScaleType4KindE0ELNS_15FloatRoundStyleE2ESJ_EENS1_15EpilogueDefaultEEEEEvvEEEEvNT_6ParamsE)
        /*0200*/ 	.short	0x0210
        /*0202*/ 	.short	0x0470


	//----- nvinfo : EIATTR_SW_WAR
	.align		4
.L_43:
        /*0204*/ 	.byte	0x04, 0x36
        /*0206*/ 	.short	(.L_45 - .L_44)
.L_44:
        /*0208*/ 	.word	0x00000008
.L_45:


//--------------------- .nv.callgraph             --------------------------
	.section	.nv.callgraph,"",@"SHT_CUDA_CALLGRAPH"
	.align	4
	.sectionentsize	8
	.align		4
        /*0000*/ 	.word	0x00000000
	.align		4
        /*0004*/ 	.word	0xffffffff
	.align		4
        /*0008*/ 	.word	index@(_ZN7cutlass13device_kernelINS_4gemm6kernel13GemmUniversalIN4cute5tupleIJiiiiEEENS1_10collective13CollectiveMmaINS1_34MainloopSm90TmaGmmaWarpSpecializedILi2ENS5_IJNS4_1CILi1EEESB_SB_EEENS1_35KernelTmaWarpSpecializedCooperativeEEENS5_IJNSA_ILi256EEENSA_ILi176EEENSA_ILi128EEEEEENS_6half_tENS5_IJlSB_lEEESJ_SK_NS4_8TiledMMAINS4_8MMA_AtomIJNS4_4SM904GMMA25MMA_64x16x16_F32F16F16_SSILNSO_5MajorE0ELSQ_0ELNSO_7ScaleInE1ELSR_1EEEEEENS4_6LayoutINS5_IJNSA_ILi2EEESB_SB_EEENS5_IJSB_NSA_ILi0EEESX_EEEEENS5_IJNS4_10UnderscoreES10_S10_EEEEENS4_13SM90_TMA_LOADENS4_14ComposedLayoutINS4_7SwizzleILi3ELi4ELi3EEENS4_18smem_ptr_flag_bitsILi16EEENSU_INS5_IJNSA_ILi8EEENSA_ILi64EEEEEENS5_IJS1A_SB_EEEEEEEvNS4_8identityES13_S1E_vS1F_EENS_8epilogue10collective6detail29Sm90TmaWarpSpecializedAdapterINS1I_15DefaultEpilogueISJ_SK_SK_NS1H_6thread17LinearCombinationISJ_Li1EffLNS1M_9ScaleType4KindE0ELNS_15FloatRoundStyleE2ESJ_EENS1_15EpilogueDefaultEEEEEvvEEEEvNT_6ParamsE)
	.align		4
        /*000c*/ 	.word	index@(__assertfail)
	.align		4
        /*0010*/ 	.word	0x00000000
	.align		4
        /*0014*/ 	.word	0xfffffffe
	.align		4
        /*0018*/ 	.word	0x00000000
	.align		4
        /*001c*/ 	.word	0xfffffffd
	.align		4
        /*0020*/ 	.word	0x00000000
	.align		4
        /*0024*/ 	.word	0xfffffffc


//--------------------- .nv.constant4             --------------------------
	.section	.nv.constant4,"a",@progbits
	.align	8
	.align		8
.nv.constant4:
        /*0000*/ 	.dword	__assertfail
	.align		8
        /*0008*/ 	.dword	__unnamed_1
	.align		8
        /*0010*/ 	.dword	_ZN40_INTERNAL_c7104d93_4_k_cu_d7f4849f_178104cuda3std3__45__cpo5beginE
	.align		8
        /*0018*/ 	.dword	_ZN40_INTERNAL_c7104d93_4_k_cu_d7f4849f_178104cuda3std3__45__cpo3endE
	.align		8
        /*0020*/ 	.dword	_ZN40_INTERNAL_c7104d93_4_k_cu_d7f4849f_178104cuda3std3__45__cpo6cbeginE
	.align		8
        /*0028*/ 	.dword	_ZN40_INTERNAL_c7104d93_4_k_cu_d7f4849f_178104cuda3std3__45__cpo4cendE
	.align		8
        /*0030*/ 	.dword	_ZN40_INTERNAL_c7104d93_4_k_cu_d7f4849f_178104cuda3std3__442_GLOBAL__N__c7104d93_4_k_cu_d7f4849f_178106ignoreE
	.align		8
        /*0038*/ 	.dword	_ZN40_INTERNAL_c7104d93_4_k_cu_d7f4849f_178104cuda3std3__419piecewise_constructE
	.align		8
        /*0040*/ 	.dword	_ZN40_INTERNAL_c7104d93_4_k_cu_d7f4849f_178104cuda3std3__48in_placeE
	.align		8
        /*0048*/ 	.dword	_ZN40_INTERNAL_c7104d93_4_k_cu_d7f4849f_178104cuda3std6ranges3__45__cpo4swapE
	.align		8
        /*0050*/ 	.dword	_ZN40_INTERNAL_c7104d93_4_k_cu_d7f4849f_178104cuda3std6ranges3__45__cpo9iter_moveE
	.align		8
        /*0058*/ 	.dword	_ZN40_INTERNAL_c7104d93_4_k_cu_d7f4849f_178104cute7productE
	.align		8
        /*0060*/ 	.dword	_ZN40_INTERNAL_c7104d93_4_k_cu_d7f4849f_178104cute1_E
	.align		8
        /*0068*/ 	.dword	$str$22
	.align		8
        /*0070*/ 	.dword	$str$23


//--------------------- .text._ZN7cutlass13device_kernelINS_4gemm6kernel13GemmUniversalIN4cute5tupleIJiiiiEEENS1_10collective13CollectiveMmaINS1_34MainloopSm90TmaGmmaWarpSpecializedILi2ENS5_IJNS4_1CILi1EEESB_SB_EEENS1_35KernelTmaWarpSpecializedCooperativeEEENS5_IJNSA_ILi256EEENSA_ILi176EEENSA_ILi128EEEEEENS_6half_tENS5_IJlSB_lEEESJ_SK_NS4_8TiledMMAINS4_8MMA_AtomIJNS4_4SM904GMMA25MMA_64x16x16_F32F16F16_SSILNSO_5MajorE0ELSQ_0ELNSO_7ScaleInE1ELSR_1EEEEEENS4_6LayoutINS5_IJNSA_ILi2EEESB_SB_EEENS5_IJSB_NSA_ILi0EEESX_EEEEENS5_IJNS4_10UnderscoreES10_S10_EEEEENS4_13SM90_TMA_LOADENS4_14ComposedLayoutINS4_7SwizzleILi3ELi4ELi3EEENS4_18smem_ptr_flag_bitsILi16EEENSU_INS5_IJNSA_ILi8EEENSA_ILi64EEEEEENS5_IJS1A_SB_EEEEEEEvNS4_8identityES13_S1E_vS1F_EENS_8epilogue10collective6detail29Sm90TmaWarpSpecializedAdapterINS1I_15DefaultEpilogueISJ_SK_SK_NS1H_6thread17LinearCombinationISJ_Li1EffLNS1M_9ScaleType4KindE0ELNS_15FloatRoundStyleE2ESJ_EENS1_15EpilogueDefaultEEEEEvvEEEEvNT_6ParamsE --------------------------
	.section	.text._ZN7cutlass13device_kernelINS_4gemm6kernel13GemmUniversalIN4cute5tupleIJiiiiEEENS1_10collective13CollectiveMmaINS1_34MainloopSm90TmaGmmaWarpSpecializedILi2ENS5_IJNS4_1CILi1EEESB_SB_EEENS1_35KernelTmaWarpSpecializedCooperativeEEENS5_IJNSA_ILi256EEENSA_ILi176EEENSA_ILi128EEEEEENS_6half_tENS5_IJlSB_lEEESJ_SK_NS4_8TiledMMAINS4_8MMA_AtomIJNS4_4SM904GMMA25MMA_64x16x16_F32F16F16_SSILNSO_5MajorE0ELSQ_0ELNSO_7ScaleInE1ELSR_1EEEEEENS4_6LayoutINS5_IJNSA_ILi2EEESB_SB_EEENS5_IJSB_NSA_ILi0EEESX_EEEEENS5_IJNS4_10UnderscoreES10_S10_EEEEENS4_13SM90_TMA_LOADENS4_14ComposedLayoutINS4_7SwizzleILi3ELi4ELi3EEENS4_18smem_ptr_flag_bitsILi16EEENSU_INS5_IJNSA_ILi8EEENSA_ILi64EEEEEENS5_IJS1A_SB_EEEEEEEvNS4_8identityES13_S1E_vS1F_EENS_8epilogue10collective6detail29Sm90TmaWarpSpecializedAdapterINS1I_15DefaultEpilogueISJ_SK_SK_NS1H_6thread17LinearCombinationISJ_Li1EffLNS1M_9ScaleType4KindE0ELNS_15FloatRoundStyleE2ESJ_EENS1_15EpilogueDefaultEEEEEvvEEEEvNT_6ParamsE,"ax",@progbits
	.align	128
.text._ZN7cutlass13device_kernelINS_4gemm6kernel13GemmUniversalIN4cute5tupleIJiiiiEEENS1_10collective13CollectiveMmaINS1_34MainloopSm90TmaGmmaWarpSpecializedILi2ENS5_IJNS4_1CILi1EEESB_SB_EEENS1_35KernelTmaWarpSpecializedCooperativeEEENS5_IJNSA_ILi256EEENSA_ILi176EEENSA_ILi128EEEEEENS_6half_tENS5_IJlSB_lEEESJ_SK_NS4_8TiledMMAINS4_8MMA_AtomIJNS4_4SM904GMMA25MMA_64x16x16_F32F16F16_SSILNSO_5MajorE0ELSQ_0ELNSO_7ScaleInE1ELSR_1EEEEEENS4_6LayoutINS5_IJNSA_ILi2EEESB_SB_EEENS5_IJSB_NSA_ILi0EEESX_EEEEENS5_IJNS4_10UnderscoreES10_S10_EEEEENS4_13SM90_TMA_LOADENS4_14ComposedLayoutINS4_7SwizzleILi3ELi4ELi3EEENS4_18smem_ptr_flag_bitsILi16EEENSU_INS5_IJNSA_ILi8EEENSA_ILi64EEEEEENS5_IJS1A_SB_EEEEEEEvNS4_8identityES13_S1E_vS1F_EENS_8epilogue10collective6detail29Sm90TmaWarpSpecializedAdapterINS1I_15DefaultEpilogueISJ_SK_SK_NS1H_6thread17LinearCombinationISJ_Li1EffLNS1M_9ScaleType4KindE0ELNS_15FloatRoundStyleE2ESJ_EENS1_15EpilogueDefaultEEEEEvvEEEEvNT_6ParamsE:
        .type           _ZN7cutlass13device_kernelINS_4gemm6kernel13GemmUniversalIN4cute5tupleIJiiiiEEENS1_10collective13CollectiveMmaINS1_34MainloopSm90TmaGmmaWarpSpecializedILi2ENS5_IJNS4_1CILi1EEESB_SB_EEENS1_35KernelTmaWarpSpecializedCooperativeEEENS5_IJNSA_ILi256EEENSA_ILi176EEENSA_ILi128EEEEEENS_6half_tENS5_IJlSB_lEEESJ_SK_NS4_8TiledMMAINS4_8MMA_AtomIJNS4_4SM904GMMA25MMA_64x16x16_F32F16F16_SSILNSO_5MajorE0ELSQ_0ELNSO_7ScaleInE1ELSR_1EEEEEENS4_6LayoutINS5_IJNSA_ILi2EEESB_SB_EEENS5_IJSB_NSA_ILi0EEESX_EEEEENS5_IJNS4_10UnderscoreES10_S10_EEEEENS4_13SM90_TMA_LOADENS4_14ComposedLayoutINS4_7SwizzleILi3ELi4ELi3EEENS4_18smem_ptr_flag_bitsILi16EEENSU_INS5_IJNSA_ILi8EEENSA_ILi64EEEEEENS5_IJS1A_SB_EEEEEEEvNS4_8identityES13_S1E_vS1F_EENS_8epilogue10collective6detail29Sm90TmaWarpSpecializedAdapterINS1I_15DefaultEpilogueISJ_SK_SK_NS1H_6thread17LinearCombinationISJ_Li1EffLNS1M_9ScaleType4KindE0ELNS_15FloatRoundStyleE2ESJ_EENS1_15EpilogueDefaultEEEEEvvEEEEvNT_6ParamsE,@function
        .size           _ZN7cutlass13device_kernelINS_4gemm6kernel13GemmUniversalIN4cute5tupleIJiiiiEEENS1_10collective13CollectiveMmaINS1_34MainloopSm90TmaGmmaWarpSpecializedILi2ENS5_IJNS4_1CILi1EEESB_SB_EEENS1_35KernelTmaWarpSpecializedCooperativeEEENS5_IJNSA_ILi256EEENSA_ILi176EEENSA_ILi128EEEEEENS_6half_tENS5_IJlSB_lEEESJ_SK_NS4_8TiledMMAINS4_8MMA_AtomIJNS4_4SM904GMMA25MMA_64x16x16_F32F16F16_SSILNSO_5MajorE0ELSQ_0ELNSO_7ScaleInE1ELSR_1EEEEEENS4_6LayoutINS5_IJNSA_ILi2EEESB_SB_EEENS5_IJSB_NSA_ILi0EEESX_EEEEENS5_IJNS4_10UnderscoreES10_S10_EEEEENS4_13SM90_TMA_LOADENS4_14ComposedLayoutINS4_7SwizzleILi3ELi4ELi3EEENS4_18smem_ptr_flag_bitsILi16EEENSU_INS5_IJNSA_ILi8EEENSA_ILi64EEEEEENS5_IJS1A_SB_EEEEEEEvNS4_8identityES13_S1E_vS1F_EENS_8epilogue10collective6detail29Sm90TmaWarpSpecializedAdapterINS1I_15DefaultEpilogueISJ_SK_SK_NS1H_6thread17LinearCombinationISJ_Li1EffLNS1M_9ScaleType4KindE0ELNS_15FloatRoundStyleE2ESJ_EENS1_15EpilogueDefaultEEEEEvvEEEEvNT_6ParamsE,(.L_x_412 - _ZN7cutlass13device_kernelINS_4gemm6kernel13GemmUniversalIN4cute5tupleIJiiiiEEENS1_10collective13CollectiveMmaINS1_34MainloopSm90TmaGmmaWarpSpecializedILi2ENS5_IJNS4_1CILi1EEESB_SB_EEENS1_35KernelTmaWarpSpecializedCooperativeEEENS5_IJNSA_ILi256EEENSA_ILi176EEENSA_ILi128EEEEEENS_6half_tENS5_IJlSB_lEEESJ_SK_NS4_8TiledMMAINS4_8MMA_AtomIJNS4_4SM904GMMA25MMA_64x16x16_F32F16F16_SSILNSO_5MajorE0ELSQ_0ELNSO_7ScaleInE1ELSR_1EEEEEENS4_6LayoutINS5_IJNSA_ILi2EEESB_SB_EEENS5_IJSB_NSA_ILi0EEESX_EEEEENS5_IJNS4_10UnderscoreES10_S10_EEEEENS4_13SM90_TMA_LOADENS4_14ComposedLayoutINS4_7SwizzleILi3ELi4ELi3EEENS4_18smem_ptr_flag_bitsILi16EEENSU_INS5_IJNSA_ILi8EEENSA_ILi64EEEEEENS5_IJS1A_SB_EEEEEEEvNS4_8identityES13_S1E_vS1F_EENS_8epilogue10collective6detail29Sm90TmaWarpSpecializedAdapterINS1I_15DefaultEpilogueISJ_SK_SK_NS1H_6thread17LinearCombinationISJ_Li1EffLNS1M_9ScaleType4KindE0ELNS_15FloatRoundStyleE2ESJ_EENS1_15EpilogueDefaultEEEEEvvEEEEvNT_6ParamsE)
        .other          _ZN7cutlass13device_kernelINS_4gemm6kernel13GemmUniversalIN4cute5tupleIJiiiiEEENS1_10collective13CollectiveMmaINS1_34MainloopSm90TmaGmmaWarpSpecializedILi2ENS5_IJNS4_1CILi1EEESB_SB_EEENS1_35KernelTmaWarpSpecializedCooperativeEEENS5_IJNSA_ILi256EEENSA_ILi176EEENSA_ILi128EEEEEENS_6half_tENS5_IJlSB_lEEESJ_SK_NS4_8TiledMMAINS4_8MMA_AtomIJNS4_4SM904GMMA25MMA_64x16x16_F32F16F16_SSILNSO_5MajorE0ELSQ_0ELNSO_7ScaleInE1ELSR_1EEEEEENS4_6LayoutINS5_IJNSA_ILi2EEESB_SB_EEENS5_IJSB_NSA_ILi0EEESX_EEEEENS5_IJNS4_10UnderscoreES10_S10_EEEEENS4_13SM90_TMA_LOADENS4_14ComposedLayoutINS4_7SwizzleILi3ELi4ELi3EEENS4_18smem_ptr_flag_bitsILi16EEENSU_INS5_IJNSA_ILi8EEENSA_ILi64EEEEEENS5_IJS1A_SB_EEEEEEEvNS4_8identityES13_S1E_vS1F_EENS_8epilogue10collective6detail29Sm90TmaWarpSpecializedAdapterINS1I_15DefaultEpilogueISJ_SK_SK_NS1H_6thread17LinearCombinationISJ_Li1EffLNS1M_9ScaleType4KindE0ELNS_15FloatRoundStyleE2ESJ_EENS1_15EpilogueDefaultEEEEEvvEEEEvNT_6ParamsE,@"STO_CUDA_ENTRY STV_DEFAULT"
_ZN7cutlass13device_kernelINS_4gemm6kernel13GemmUniversalIN4cute5tupleIJiiiiEEENS1_10collective13CollectiveMmaINS1_34MainloopSm90TmaGmmaWarpSpecializedILi2ENS5_IJNS4_1CILi1EEESB_SB_EEENS1_35KernelTmaWarpSpecializedCooperativeEEENS5_IJNSA_ILi256EEENSA_ILi176EEENSA_ILi128EEEEEENS_6half_tENS5_IJlSB_lEEESJ_SK_NS4_8TiledMMAINS4_8MMA_AtomIJNS4_4SM904GMMA25MMA_64x16x16_F32F16F16_SSILNSO_5MajorE0ELSQ_0ELNSO_7ScaleInE1ELSR_1EEEEEENS4_6LayoutINS5_IJNSA_ILi2EEESB_SB_EEENS5_IJSB_NSA_ILi0EEESX_EEEEENS5_IJNS4_10UnderscoreES10_S10_EEEEENS4_13SM90_TMA_LOADENS4_14ComposedLayoutINS4_7SwizzleILi3ELi4ELi3EEENS4_18smem_ptr_flag_bitsILi16EEENSU_INS5_IJNSA_ILi8EEENSA_ILi64EEEEEENS5_IJS1A_SB_EEEEEEEvNS4_8identityES13_S1E_vS1F_EENS_8epilogue10collective6detail29Sm90TmaWarpSpecializedAdapterINS1I_15DefaultEpilogueISJ_SK_SK_NS1H_6thread17LinearCombinationISJ_Li1EffLNS1M_9ScaleType4KindE0ELNS_15FloatRoundStyleE2ESJ_EENS1_15EpilogueDefaultEEEEEvvEEEEvNT_6ParamsE:
[----:B------:R-:W0:Y:S01]  /*0000*/  LDC R1, c[0x0][0x28] ;  /* 0x00000a00ff017b82 */ /* 0x000e220000000800 */
[----:B------:R-:W1:Y:S01]  /*0010*/  S2R R3, SR_TID.X ;  /* 0x0000000000037919 */ /* 0x000e620000002100 */
[----:B------:R-:W-:Y:S01]  /*0020*/  ELECT P0, URZ, PT ;  /* 0x00000000003f782f */ /* 0x000fe20003800000 */
[----:B------:R-:W-:Y:S01]  /*0030*/  BSSY B0, `(.L_x_0) ;  /* 0x000000f000007945 */ /* 0x000fe20003800000 */
[--C-:B-1----:R-:W-:Y:S02]  /*0040*/  SHF.R.U32.HI R0, RZ, 0x5, R3.reuse ;  /* 0x00000005ff007819 */ /* 0x102fe40000011603 */
[----:B------:R-:W-:-:S03]  /*0050*/  SHF.R.U32.HI R3, RZ, 0x7, R3 ;  /* 0x00000007ff037819 */ /* 0x000fc60000011603 */
[----:B------:R-:W1:Y:S04]  /*0060*/  SHFL.IDX PT, R2, R0, RZ, 0x1f ;  /* 0x00001fff00027589 */ /* 0x000e6800000e0000 */
[----:B------:R2:W3:Y:S01]  /*0070*/  SHFL.IDX PT, R8, R3, RZ, 0x1f ;  /* 0x00001fff03087589 */ /* 0x0004e200000e0000 */
[----:B-1----:R-:W-:-:S13]  /*0080*/  ISETP.NE.OR P0, PT, R2, RZ, !P0 ;  /* 0x000000ff0200720c */ /* 0x002fda0004705670 */
[----:B0-23--:R-:W-:Y:S05]  /*0090*/  @P0 BRA `(.L_x_1) ;  /* 0x0000000000200947 */ /* 0x00dfea0003800000 */
[----:B------:R-:W-:Y:S02]  /*00a0*/  ULDC.64 UR4, c[0x0][0x198] ;  /* 0x0000660000047ab9 */ /* 0x000fe40000000a00 */
[----:B------:R-:W-:Y:S02]  /*00b0*/  UIADD3 UR6, UP0, UR4, 0xf0, URZ ;  /* 0x000000f004067890 */ /* 0x000fe4000ff1e03f */
[----:B------:R-:W-:Y:S02]  /*00c0*/  UIADD3 UR4, UP1, UR4, 0x1f0, URZ ;  /* 0x000001f004047890 */ /* 0x000fe4000ff3e03f */
[----:B------:R-:W-:Y:S02]  /*00d0*/  UIADD3.X UR7, URZ, UR5, URZ, UP0, !UPT ;  /* 0x000000053f077290 */ /* 0x000fe400087fe43f */
[----:B------:R-:W-:-:S07]  /*00e0*/  UIADD3.X UR5, URZ, UR5, URZ, UP1, !UPT ;  /* 0x000000053f057290 */ /* 0x000fce0008ffe43f */
[----:B------:R0:W-:Y:S02]  /*00f0*/  UTMACCTL.PF [UR6] ;  /* 0x00000000060079b9 */ /* 0x0001e40008040000 */
[----:B------:R0:W-:Y:S02]  /*0100*/  UTMACCTL.PF [UR4] ;  /* 0x00000000040079b9 */ /* 0x0001e40008040000 */
[----:B0-----:R-:W-:Y:S01]  /*0110*/  NOP ;  /* 0x0000000000007918 */ /* 0x001fe20000000000 */
.L_x_1:
[----:B------:R-:W-:Y:S05]  /*0120*/  BSYNC B0 ;  /* 0x0000000000007941 */ /* 0x000fea0003800000 */
.L_x_0:
[----:B------:R-:W0:Y:S02]  /*0130*/  SHFL.IDX PT, R3, R0, RZ, 0x1f ;  /* 0x00001fff00037589 */ /* 0x000e2400000e0000 */
[----:B0-----:R-:W-:-:S13]  /*0140*/  ISETP.NE.AND P0, PT, R3, RZ, PT ;  /* 0x000000ff0300720c */ /* 0x001fda0003f05270 */
[----:B------:R-:W-:Y:S05]  /*0150*/  @P0 BRA `(.L_x_2) ;  /* 0x0000000000480947 */ /* 0x000fea0003800000 */
[----:B------:R-:W0:Y:S01]  /*0160*/  S2UR UR8, SR_CgaCtaId ;  /* 0x00000000000879c3 */ /* 0x000e220000008800 */
[----:B------:R-:W-:Y:S01]  /*0170*/  UMOV UR4, 0x400 ;  /* 0x0000040000047882 */ /* 0x000fe20000000000 */
[----:B------:R-:W-:Y:S01]  /*0180*/  UMOV UR5, 0x1 ;  /* 0x0000000100057882 */ /* 0x000fe20000000000 */
[----:B------:R-:W-:Y:S01]  /*0190*/  UMOV UR6, 0x100 ;  /* 0x0000010000067882 */ /* 0x000fe20000000000 */
[----:B------:R-:W-:Y:S01]  /*01a0*/  ELECT P0, URZ, PT ;  /* 0x00000000003f782f */ /* 0x000fe20003800000 */
[----:B------:R-:W-:-:S04]  /*01b0*/  UIADD3 UR6, -UR6, 0x100000, URZ ;  /* 0x0010000006067890 */ /* 0x000fc8000fffe13f */
[----:B------:R-:W-:Y:S02]  /*01c0*/  USHF.L.U32 UR7, UR6, 0xb, URZ ;  /* 0x0000000b06077899 */ /* 0x000fe4000800063f */
[----:B------:R-:W-:Y:S02]  /*01d0*/  USHF.L.U32 UR6, UR6, 0x1, URZ ;  /* 0x0000000106067899 */ /* 0x000fe4000800063f */
[----:B0-----:R-:W-:Y:S02]  /*01e0*/  ULEA UR8, UR8, UR4, 0x18 ;  /* 0x0000000408087291 */ /* 0x001fe4000f8ec03f */
[----:B------:R-:W-:-:S04]  /*01f0*/  UIADD3 UR4, -UR5, 0x100000, URZ ;  /* 0x0010000005047890 */ /* 0x000fc8000fffe13f */
[----:B------:R-:W-:Y:S02]  /*0200*/  USHF.L.U32 UR5, UR4, 0xb, URZ ;  /* 0x0000000b04057899 */ /* 0x000fe4000800063f */
[----:B------:R-:W-:Y:S01]  /*0210*/  USHF.L.U32 UR4, UR4, 0x1, URZ ;  /* 0x0000000104047899 */ /* 0x000fe2000800063f */
[----:B------:R-:W0:Y:S11]  /*0220*/  FENCE.VIEW.ASYNC.S ;  /* 0x00000000000073c6 */ /* 0x000e360000000000 */
[----:B0-----:R0:W1:Y:S01]  /*0230*/  SYNCS.EXCH.64 URZ, [UR8], UR4 ;  /* 0x00000004083f75b2 */ /* 0x0010620008000100 */
[----:B------:R0:W2:Y:S01]  /*0240*/  SYNCS.EXCH.64 URZ, [UR8+0x10], UR6 ;  /* 0x00001006083f75b2 */ /* 0x0000a20008000100 */
[----:B------:R0:W3:Y:S01]  /*0250*/  SYNCS.EXCH.64 URZ, [UR8+0x8], UR4 ;  /* 0x00000804083f75b2 */ /* 0x0000e20008000100 */
[----:B------:R0:W4:Y:S01]  /*0260*/  SYNCS.EXCH.64 URZ, [UR8+0x18], UR6 ;  /* 0x00001806083f75b2 */ /* 0x0001220008000100 */
[----:B------:R-:W-:Y:S01]  /*0270*/  NOP ;  /* 0x0000000000007918 */ /* 0x000fe20000000000 */
.L_x_2:
[----:B------:R-:W5:Y:S01]  /*0280*/  SHFL.IDX PT, R0, R0, RZ, 0x1f ;  /* 0x00001fff00007589 */ /* 0x000f6200000e0000 */
[----:B------:R-:W-:Y:S01]  /*0290*/  ELECT P0, URZ, PT ;  /* 0x00000000003f782f */ /* 0x000fe20003800000 */
[----:B------:R-:W1:Y:S01]  /*02a0*/  LDC R4, c[0x0][0x65c] ;  /* 0x00019700ff047b82 */ /* 0x000e620000000800 */
[----:B------:R-:W-:Y:S01]  /*02b0*/  SHF.R.S32.HI R5, RZ, 0x1f, R2 ;  /* 0x0000001fff057819 */ /* 0x000fe20000011402 */
[----:B------:R-:W2:Y:S01]  /*02c0*/  S2R R3, SR_CTAID.Y ;  /* 0x0000000000037919 */ /* 0x000ea20000002600 */
[----:B0-----:R-:W-:Y:S01]  /*02d0*/  UMOV UR4, 0x20 ;  /* 0x0000002000047882 */ /* 0x001fe20000000000 */
[----:B------:R-:W-:Y:S01]  /*02e0*/  ISETP.NE.AND P2, PT, R8, RZ, PT ;  /* 0x000000ff0800720c */ /* 0x000fe20003f45270 */
[----:B------:R-:W-:Y:S01]  /*02f0*/  NOP ;  /* 0x0000000000007918 */ /* 0x000fe20000000000 */
[----:B------:R-:W-:Y:S01]  /*0300*/  LEA.HI R5, R5, R2, RZ, 0x2 ;  /* 0x0000000205057211 */ /* 0x000fe200078f10ff */
[----:B------:R-:W-:-:S03]  /*0310*/  NOP ;  /* 0x0000000000007918 */ /* 0x000fc60000000000 */
[----:B------:R-:W-:Y:S02]  /*0320*/  LOP3.LUT R5, R5, 0xfffffffc, RZ, 0xc0, !PT ;  /* 0xfffffffc05057812 */ /* 0x000fe400078ec0ff */
[----:B-----5:R-:W-:-:S03]  /*0330*/  ISETP.NE.OR P0, PT, R0, RZ, !P0 ;  /* 0x000000ff0000720c */ /* 0x020fc60004705670 */
[----:B------:R-:W-:Y:S01]  /*0340*/  IMAD.IADD R0, R2, 0x1, -R5 ;  /* 0x0000000102007824 */ /* 0x000fe200078e0a05 */
[----:B-1----:R-:W-:Y:S01]  /*0350*/  ISETP.NE.AND P3, PT, R4, 0x1, PT ;  /* 0x000000010400780c */ /* 0x002fe20003f65270 */
[----:B------:R-:W-:Y:S01]  /*0360*/  IMAD.MOV.U32 R5, RZ, RZ, RZ ;  /* 0x000000ffff057224 */ /* 0x000fe200078e00ff */
[----:B------:R-:W0:Y:S07]  /*0370*/  S2R R4, SR_CTAID.X ;  /* 0x0000000000047919 */ /* 0x000e2e0000002500 */
[----:B------:R-:W-:Y:S01]  /*0380*/  VOTEU.ALL UP0, P0 ;  /* 0x00000000003f7886 */ /* 0x000fe20000000000 */
[----:B------:R-:W-:-:S03]  /*0390*/  VOTEU.ALL UP1, P0 ;  /* 0x00000000003f7886 */ /* 0x000fc60000020000 */
[----:B------:R-:W0:Y:S01]  /*03a0*/  @P3 LDC R19, c[0x0][0x10] ;  /* 0x00000400ff133b82 */ /* 0x000e220000000800 */
[----:B--2---:R-:W-:Y:S01]  /*03b0*/  @P3 IMAD.MOV.U32 R6, RZ, RZ, R3 ;  /* 0x000000ffff063224 */ /* 0x004fe200078e0003 */
[----:B------:R-:W-:Y:S01]  /*03c0*/  @!UP0 UMOV UR6, 0x400 ;  /* 0x0000040000068882 */ /* 0x000fe20000000000 */
[----:B------:R-:W-:-:S04]  /*03d0*/  @!UP0 UIADD3 UR4, -UR4, 0x100000, URZ ;  /* 0x0010000004048890 */ /* 0x000fc8000fffe13f */
[----:B------:R-:W-:Y:S02]  /*03e0*/  @!UP0 USHF.L.U32 UR5, UR4, 0xb, URZ ;  /* 0x0000000b04058899 */ /* 0x000fe4000800063f */
[----:B------:R-:W-:Y:S01]  /*03f0*/  @!UP0 USHF.L.U32 UR4, UR4, 0x1, URZ ;  /* 0x0000000104048899 */ /* 0x000fe2000800063f */
[----:B------:R-:W-:Y:S02]  /*0400*/  @P3 IMAD.MOV.U32 R7, RZ, RZ, RZ ;  /* 0x000000ffff073224 */ /* 0x000fe400078e00ff */
[----:B------:R-:W-:Y:S01]  /*0410*/  @P3 IMAD.MOV.U32 R17, RZ, RZ, RZ ;  /* 0x000000ffff113224 */ /* 0x000fe200078e00ff */
[----:B------:R-:W1:Y:S08]  /*0420*/  @!UP0 S2UR UR7, SR_CgaCtaId ;  /* 0x00000000000789c3 */ /* 0x000e700000008800 */
[----:B------:R-:W2:Y:S01]  /*0430*/  @!P3 LDC R9, c[0x0][0xc] ;  /* 0x00000300ff09bb82 */ /* 0x000ea20000000800 */
[----:B0-----:R-:W-:-:S04]  /*0440*/  @P3 IMAD.WIDE.U32 R18, R4, R19, R6 ;  /* 0x0000001304123225 */ /* 0x001fc800078e0006 */
[----:B------:R-:W-:Y:S01]  /*0450*/  @P3 IMAD.IADD R17, R19, 0x1, R17 ;  /* 0x0000000113113824 */ /* 0x000fe200078e0211 */
[----:B-1----:R-:W-:Y:S01]  /*0460*/  @!UP0 ULEA UR6, UR7, UR6, 0x18 ;  /* 0x0000000607068291 */ /* 0x002fe2000f8ec03f */
[----:B------:R-:W-:Y:S01]  /*0470*/  VOTEU.ALL UP0, P0 ;  /* 0x00000000003f7886 */ /* 0x000fe20000000000 */
[----:B------:R-:W-:-:S04]  /*0480*/  ISETP.NE.AND P0, PT, R0, 0x3, PT ;  /* 0x000000030000780c */ /* 0x000fc80003f05270 */
[----:B------:R-:W-:Y:S01]  /*0490*/  ISETP.EQ.OR P0, PT, R0, RZ, !P0 ;  /* 0x000000ff0000720c */ /* 0x000fe20004702670 */
[----:B--2---:R-:W-:-:S03]  /*04a0*/  @!P3 IMAD.WIDE.U32 R6, R9, R3, R4 ;  /* 0x000000030906b225 */ /* 0x004fc600078e0004 */
[C---:B------:R-:W-:Y:S01]  /*04b0*/  ISETP.EQ.AND P0, PT, R8.reuse, RZ, P0 ;  /* 0x000000ff0800720c */ /* 0x040fe20000702270 */
[----:B------:R-:W-:Y:S01]  /*04c0*/  VIADD R8, R8, 0xffffffff ;  /* 0xffffffff08087836 */ /* 0x000fe20000000000 */
[----:B------:R-:W0:Y:S02]  /*04d0*/  FENCE.VIEW.ASYNC.S ;  /* 0x00000000000073c6 */ /* 0x000e240000000000 */
[----:B0-----:R0:W3:Y:S01]  /*04e0*/  @!UP0 SYNCS.EXCH.64 URZ, [UR6+0x30], UR4 ;  /* 0x00003004063f85b2 */ /* 0x0010e20008000100 */
[----:B------:R-:W-:Y:S01]  /*04f0*/  @!P3 IMAD.MOV.U32 R18, RZ, RZ, R6 ;  /* 0x000000ffff12b224 */ /* 0x000fe200078e0006 */
[----:B------:R-:W-:Y:S01]  /*0500*/  SEL R2, RZ, 0x1, !P0 ;  /* 0x00000001ff027807 */ /* 0x000fe20004000000 */
[----:B------:R-:W-:Y:S01]  /*0510*/  @!P3 IMAD.MOV.U32 R17, RZ, RZ, R7 ;  /* 0x000000ffff11b224 */ /* 0x000fe200078e0007 */
[----:B------:R-:W-:-:S04]  /*0520*/  ISETP.GE.U32.AND P1, PT, R8, 0x2, PT ;  /* 0x000000020800780c */ /* 0x000fc80003f26070 */
[----:B------:R-:W-:Y:S01]  /*0530*/  SEL R2, R2, 0x2, P1 ;  /* 0x0000000202027807 */ /* 0x000fe20000800000 */
[----:B------:R0:W3:Y:S01]  /*0540*/  @!UP1 SYNCS.EXCH.64 URZ, [UR6+0x38], UR4 ;  /* 0x00003804063f95b2 */ /* 0x0000e20008000100 */
[----:B------:R-:W-:Y:S01]  /*0550*/  NOP ;  /* 0x0000000000007918 */ /* 0x000fe20000000000 */
[----:B---34-:R-:W-:Y:S06]  /*0560*/  BAR.SYNC.DEFER_BLOCKING 0x0 ;  /* 0x0000000000007b1d */ /* 0x018fec0000010000 */
[----:B------:R-:W-:Y:S05]  /*0570*/  @!P2 BRA `(.L_x_3) ;  /* 0x0000014400c4a947 */ /* 0x000fea0003800000 */
[----:B------:R-:W-:-:S13]  /*0580*/  ISETP.GT.U32.AND P0, PT, R8, 0x1, PT ;  /* 0x000000010800780c */ /* 0x000fda0003f04070 */
[----:B0-----:R-:W-:Y:S05]  /*0590*/  @P0 EXIT ;  /* 0x000000000000094d */ /* 0x001fea0003800000 */
[----:B------:R-:W-:Y:S01]  /*05a0*/  ULDC.64 UR4, c[0x0][0x650] ;  /* 0x0001940000047ab9 */ /* 0x000fe20000000a00 */
[----:B------:R-:W-:Y:S01]  /*05b0*/  PRMT R0, RZ, 0x7610, R0 ;  /* 0x00007610ff007816 */ /* 0x000fe20000000000 */
[----:B------:R-:W-:Y:S01]  /*05c0*/  IMAD.MOV.U32 R22, RZ, RZ, -0x1 ;  /* 0xffffffffff167424 */ /* 0x000fe200078e00ff */
[----:B------:R-:W-:Y:S01]  /*05d0*/  ISETP.GE.U32.AND P0, PT, R18, UR4, PT ;  /* 0x0000000412007c0c */ /* 0x000fe2000bf06070 */
[----:B------:R-:W-:Y:S02]  /*05e0*/  IMAD.MOV.U32 R19, RZ, RZ, -0x1 ;  /* 0xffffffffff137424 */ /* 0x000fe400078e00ff */
[----:B------:R-:W-:Y:S01]  /*05f0*/  IMAD.MOV.U32 R16, RZ, RZ, -0x1 ;  /* 0xffffffffff107424 */ /* 0x000fe200078e00ff */
[----:B------:R-:W-:-:S13]  /*0600*/  ISETP.GE.U32.AND.EX P0, PT, R17, UR5, PT, P0 ;  /* 0x0000000511007c0c */ /* 0x000fda000bf06100 */
[----:B------:R-:W-:Y:S05]  /*0610*/  @P0 BRA `(.L_x_4) ;  /* 0x00000004005c0947 */ /* 0x000fea0003800000 */
[----:B------:R-:W0:Y:S01]  /*0620*/  LDC.64 R14, c[0x0][0x628] ;  /* 0x00018a00ff0e7b82 */ /* 0x000e220000000a00 */
[----:B------:R-:W-:Y:S02]  /*0630*/  IMAD.MOV.U32 R6, RZ, RZ, R18 ;  /* 0x000000ffff067224 */ /* 0x000fe400078e0012 */
[----:B------:R-:W-:-:S05]  /*0640*/  IMAD.MOV.U32 R7, RZ, RZ, R17 ;  /* 0x000000ffff077224 */ /* 0x000fca00078e0011 */
[----:B------:R-:W1:Y:S08]  /*0650*/  LDC R0, c[0x0][0x630] ;  /* 0x00018c00ff007b82 */ /* 0x000e700000000800 */
[----:B------:R-:W2:Y:S01]  /*0660*/  LDC.64 R20, c[0x0][0x620] ;  /* 0x00018800ff147b82 */ /* 0x000ea20000000a00 */
[----:B0-----:R-:W-:-:S04]  /*0670*/  ISETP.NE.U32.AND P0, PT, R14, RZ, PT ;  /* 0x000000ff0e00720c */ /* 0x001fc80003f05070 */
[----:B------:R-:W-:-:S13]  /*0680*/  ISETP.NE.AND.EX P0, PT, R15, RZ, PT, P0 ;  /* 0x000000ff0f00720c */ /* 0x000fda0003f05300 */
[----:B-12---:R-:W-:Y:S05]  /*0690*/  @!P0 BRA `(.L_x_5) ;  /* 0x0000000000288947 */ /* 0x006fea0003800000 */
[----:B------:R-:W0:Y:S02]  /*06a0*/  LDC R11, c[0x0][0x634] ;  /* 0x00018d00ff0b7b82 */ /* 0x000e240000000800 */
[----:B0-----:R-:W-:-:S05]  /*06b0*/  IADD3 R11, P0, R18, R11, RZ ;  /* 0x0000000b120b7210 */ /* 0x001fca0007f1e0ff */
[----:B------:R-:W-:-:S04]  /*06c0*/  IMAD.X R13, RZ, RZ, R17, P0 ;  /* 0x000000ffff0d7224 */ /* 0x000fc800000e0611 */
[----:B------:R-:W-:-:S04]  /*06d0*/  IMAD.WIDE.U32 R6, R13, R14, RZ ;  /* 0x0000000e0d067225 */ /* 0x000fc800078e00ff */
[----:B------:R-:W-:-:S04]  /*06e0*/  IMAD.WIDE.U32 R8, P0, R11, R15, R6 ;  /* 0x0000000f0b087225 */ /* 0x000fc80007800006 */
[----:B------:R-:W-:-:S04]  /*06f0*/  IMAD.WIDE.U32 R6, R11, R14, RZ ;  /* 0x0000000e0b067225 */ /* 0x000fc800078e00ff */
[----:B------:R-:W-:Y:S01]  /*0700*/  IMAD.X R11, RZ, RZ, RZ, P0 ;  /* 0x000000ffff0b7224 */ /* 0x000fe200000e06ff */
[----:B------:R-:W-:Y:S01]  /*0710*/  IADD3 RZ, P0, R7, R8, RZ ;  /* 0x0000000807ff7210 */ /* 0x000fe20007f1e0ff */
[----:B------:R-:W-:-:S04]  /*0720*/  IMAD.MOV.U32 R10, RZ, RZ, R9 ;  /* 0x000000ffff0a7224 */ /* 0x000fc800078e0009 */
[----:B------:R-:W-:-:S08]  /*0730*/  IMAD.WIDE.U32.X R6, R13, R15, R10, P0 ;  /* 0x0000000f0d067225 */ /* 0x000fd000000e040a */
.L_x_5:
[-CC-:B------:R-:W-:Y:S01]  /*0740*/  SHF.R.U64 R23, R6, R0.reuse, R7.reuse ;  /* 0x0000000006177219 */ /* 0x180fe20000001207 */
[----:B------:R-:W0:Y:S01]  /*0750*/  LDC R10, c[0x0][0x618] ;  /* 0x00018600ff0a7b82 */ /* 0x000e220000000800 */
[----:B------:R-:W-:Y:S01]  /*0760*/  SHF.R.U32.HI R5, RZ, R0, R7 ;  /* 0x00000000ff057219 */ /* 0x000fe20000011607 */
[----:B------:R-:W-:Y:S01]  /*0770*/  ULDC UR4, c[0x0][0x150] ;  /* 0x0000540000047ab9 */ /* 0x000fe20000000800 */
[----:B------:R-:W-:Y:S01]  /*0780*/  IADD3 R9, P0, RZ, -R23, RZ ;  /* 0x80000017ff097210 */ /* 0x000fe20007f1e0ff */
[----:B------:R-:W-:Y:S01]  /*0790*/  IMAD.MOV.U32 R16, RZ, RZ, R18 ;  /* 0x000000ffff107224 */ /* 0x000fe200078e0012 */
[----:B------:R-:W-:-:S03]  /*07a0*/  I2FP.F32.U32 R0, R4 ;  /* 0x0000000400007245 */ /* 0x000fc60000201000 */
[----:B------:R-:W1:Y:S01]  /*07b0*/  LDC.64 R24, c[0x0][0x640] ;  /* 0x00019000ff187b82 */ /* 0x000e620000000a00 */
[----:B------:R-:W-:Y:S02]  /*07c0*/  IMAD.X R11, RZ, RZ, ~R5, P0 ;  /* 0x000000ffff0b7224 */ /* 0x000fe400000e0e05 */
[----:B------:R-:W-:Y:S01]  /*07d0*/  FMUL R0, R0, UR4 ;  /* 0x0000000400007c20 */ /* 0x000fe20008400000 */
[----:B------:R-:W-:Y:S01]  /*07e0*/  IMAD.WIDE.U32 R6, R9, R20, R16 ;  /* 0x0000001409067225 */ /* 0x000fe200078e0010 */
[----:B------:R-:W-:-:S03]  /*07f0*/  ULDC UR4, c[0x0][0x154] ;  /* 0x0000550000047ab9 */ /* 0x000fc60000000800 */
[----:B------:R-:W-:Y:S01]  /*0800*/  IMAD R8, R11, R20, RZ ;  /* 0x000000140b087224 */ /* 0x000fe200078e02ff */
[----:B------:R-:W2:Y:S01]  /*0810*/  LDC R5, c[0x0][0x144] ;  /* 0x00005100ff057b82 */ /* 0x000ea20000000800 */
[----:B------:R-:W3:Y:S02]  /*0820*/  F2I.U32.TRUNC.NTZ R0, R0 ;  /* 0x0000000000007305 */ /* 0x000ee4000020f000 */
[----:B------:R-:W-:-:S04]  /*0830*/  IMAD R9, R9, R21, R8 ;  /* 0x0000001509097224 */ /* 0x000fc800078e0208 */
[----:B------:R-:W-:Y:S01]  /*0840*/  IMAD.IADD R7, R7, 0x1, R9 ;  /* 0x0000000107077824 */ /* 0x000fe200078e0209 */
[----:B------:R-:W4:Y:S01]  /*0850*/  LDC R12, c[0x0][0x608] ;  /* 0x00018200ff0c7b82 */ /* 0x000f220000000800 */
[----:B------:R-:W-:-:S03]  /*0860*/  IMAD.MOV.U32 R9, RZ, RZ, -0x1 ;  /* 0xffffffffff097424 */ /* 0x000fc600078e00ff */
[-CC-:B0-----:R-:W-:Y:S02]  /*0870*/  SHF.R.U64 R16, R6, R10.reuse, R7.reuse ;  /* 0x0000000a06107219 */ /* 0x181fe40000001207 */
[----:B------:R-:W-:Y:S02]  /*0880*/  I2FP.F32.U32 R6, R3 ;  /* 0x0000000300067245 */ /* 0x000fe40000201000 */
[----:B------:R-:W0:Y:S01]  /*0890*/  LDC R22, c[0x0][0x658] ;  /* 0x00019600ff167b82 */ /* 0x000e220000000800 */
[----:B-1----:R-:W-:Y:S01]  /*08a0*/  ISETP.NE.U32.AND P0, PT, R24, RZ, PT ;  /* 0x000000ff1800720c */ /* 0x002fe20003f05070 */
[----:B---3--:R-:W-:Y:S01]  /*08b0*/  IMAD.MOV R8, RZ, RZ, -R0 ;  /* 0x000000ffff087224 */ /* 0x008fe200078e0a00 */
[----:B------:R-:W-:Y:S01]  /*08c0*/  SHF.R.U32.HI R7, RZ, R10, R7 ;  /* 0x0000000aff077219 */ /* 0x000fe20000011607 */
[----:B------:R-:W-:Y:S01]  /*08d0*/  FMUL R6, R6, UR4 ;  /* 0x0000000406067c20 */ /* 0x000fe20008400000 */
[----:B------:R-:W-:-:S03]  /*08e0*/  ISETP.NE.AND.EX P0, PT, R25, RZ, PT, P0 ;  /* 0x000000ff1900720c */ /* 0x000fc60003f05300 */
[----:B------:R-:W1:Y:S01]  /*08f0*/  LDC R14, c[0x0][0x148] ;  /* 0x00005200ff0e7b82 */ /* 0x000e620000000800 */
[----:B--2---:R-:W-:-:S07]  /*0900*/  IMAD R0, R5, R8, R4 ;  /* 0x0000000805007224 */ /* 0x004fce00078e0204 */
[----:B------:R-:W2:Y:S01]  /*0910*/  LDC R20, c[0x0][0x600] ;  /* 0x00018000ff147b82 */ /* 0x000ea20000000800 */
[-CC-:B----4-:R-:W-:Y:S02]  /*0920*/  SHF.R.U64 R26, R16, R12.reuse, R7.reuse ;  /* 0x0000000c101a7219 */ /* 0x190fe40000001207 */
[----:B------:R-:W-:Y:S01]  /*0930*/  SHF.R.U32.HI R5, RZ, R12, R7 ;  /* 0x0000000cff057219 */ /* 0x000fe20000011607 */
[----:B------:R-:W-:Y:S01]  /*0940*/  IMAD.MOV.U32 R7, RZ, RZ, 0x1 ;  /* 0x00000001ff077424 */ /* 0x000fe200078e00ff */
[----:B------:R3:W4:Y:S03]  /*0950*/  F2I.U32.TRUNC.NTZ R12, R6 ;  /* 0x00000006000c7305 */ /* 0x000726000020f000 */
[----:B------:R-:W1:Y:S01]  /*0960*/  LDC R15, c[0x0][0x648] ;  /* 0x00019200ff0f7b82 */ /* 0x000e620000000800 */
[-C--:B0-----:R-:W-:Y:S02]  /*0970*/  SHF.L.U32 R4, R9, R22.reuse, RZ ;  /* 0x0000001609047219 */ /* 0x081fe400000006ff */
[----:B------:R-:W-:-:S02]  /*0980*/  SHF.R.U64 R28, R26, R22, R5 ;  /* 0x000000161a1c7219 */ /* 0x000fc40000001205 */
[----:B------:R-:W-:Y:S02]  /*0990*/  LOP3.LUT R11, RZ, R4, RZ, 0x33, !PT ;  /* 0x00000004ff0b7212 */ /* 0x000fe400078e33ff */
[-C--:B------:R-:W-:Y:S01]  /*09a0*/  SHF.R.U32.HI R5, RZ, R22.reuse, R5 ;  /* 0x00000016ff057219 */ /* 0x080fe20000011605 */
[----:B------:R-:W0:Y:S01]  /*09b0*/  LDC R19, c[0x0][0x638] ;  /* 0x00018e00ff137b82 */ /* 0x000e220000000800 */
[----:B------:R-:W-:Y:S01]  /*09c0*/  SHF.L.U32 R10, R7, R22, RZ ;  /* 0x00000016070a7219 */ /* 0x000fe200000006ff */
[----:B------:R-:W-:-:S06]  /*09d0*/  IMAD.MOV.U32 R4, RZ, RZ, R28 ;  /* 0x000000ffff047224 */ /* 0x000fcc00078e001c */
[----:B------:R-:W0:Y:S01]  /*09e0*/  LDC R21, c[0x0][0x610] ;  /* 0x00018400ff157b82 */ /* 0x000e220000000800 */
[----:B---34-:R-:W-:Y:S05]  /*09f0*/  @!P0 BRA `(.L_x_6) ;  /* 0x0000000000288947 */ /* 0x018fea0003800000 */
[----:B------:R-:W3:Y:S02]  /*0a00*/  LDC R9, c[0x0][0x64c] ;  /* 0x00019300ff097b82 */ /* 0x000ee40000000800 */
[----:B---3--:R-:W-:-:S05]  /*0a10*/  IADD3 R9, P0, R28, R9, RZ ;  /* 0x000000091c097210 */ /* 0x008fca0007f1e0ff */
        /* <DEDUP_REMOVED lines=8> */
.L_x_6:
[----:B-1----:R-:W-:Y:S01]  /*0aa0*/  SHF.R.U64 R4, R4, R15, R5 ;  /* 0x0000000f04047219 */ /* 0x002fe20000001205 */
[----:B--2---:R-:W-:Y:S01]  /*0ab0*/  VIADD R5, R20, 0xffffffff ;  /* 0xffffffff14057836 */ /* 0x004fe20000000000 */
[----:B------:R-:W-:Y:S01]  /*0ac0*/  LOP3.LUT R11, R26, R11, RZ, 0xc0, !PT ;  /* 0x0000000b1a0b7212 */ /* 0x000fe200078ec0ff */
[----:B------:R-:W-:Y:S02]  /*0ad0*/  IMAD.MOV R12, RZ, RZ, -R12 ;  /* 0x000000ffff0c7224 */ /* 0x000fe400078e0a0c */
[----:B------:R-:W-:Y:S01]  /*0ae0*/  IMAD.MOV R6, RZ, RZ, -R4 ;  /* 0x000000ffff067224 */ /* 0x000fe200078e0a04 */
[----:B------:R-:W-:Y:S01]  /*0af0*/  LOP3.LUT R5, R16, R5, RZ, 0xc0, !PT ;  /* 0x0000000510057212 */ /* 0x000fe200078ec0ff */
[----:B------:R-:W-:Y:S02]  /*0b00*/  @P3 IMAD R0, R14, R12, R3 ;  /* 0x0000000c0e003224 */ /* 0x000fe400078e0203 */
[----:B------:R-:W-:Y:S02]  /*0b10*/  IMAD R11, R10, R4, R11 ;  /* 0x000000040a0b7224 */ /* 0x000fe400078e020b */
[----:B0-----:R-:W-:-:S02]  /*0b20*/  IMAD R3, R6, R19, R28 ;  /* 0x0000001306037224 */ /* 0x001fc400078e021c */
[----:B------:R-:W-:Y:S02]  /*0b30*/  IMAD R22, R11, R21, R0 ;  /* 0x000000150b167224 */ /* 0x000fe400078e0200 */
[----:B------:R-:W-:Y:S02]  /*0b40*/  IMAD R3, R3, R20, R5 ;  /* 0x0000001403037224 */ /* 0x000fe400078e0205 */
[----:B------:R-:W-:Y:S02]  /*0b50*/  IMAD.MOV.U32 R0, RZ, RZ, 0x1 ;  /* 0x00000001ff007424 */ /* 0x000fe400078e00ff */
[----:B------:R-:W-:Y:S01]  /*0b60*/  IMAD.MOV.U32 R16, RZ, RZ, R23 ;  /* 0x000000ffff107224 */ /* 0x000fe200078e0017 */
[----:B------:R-:W-:Y:S02]  /*0b70*/  SEL R19, R3, R22, !P3 ;  /* 0x0000001603137207 */ /* 0x000fe40005800000 */
[----:B------:R-:W-:-:S07]  /*0b80*/  SEL R22, R22, R3, !P3 ;  /* 0x0000000316167207 */ /* 0x000fce0005800000 */
.L_x_4:
[----:B------:R-:W-:-:S08]  /*0b90*/  NOP ;  /* 0x0000000000007918 */ /* 0x000fd00000000000 */
[----:B------:R-:W0:Y:S02]  /*0ba0*/  USETMAXREG.TRY_ALLOC.CTAPOOL UP0, 0xe8 ;  /* 0x000000e8000079c8 */ /* 0x000e240008000600 */
[----:B0-----:R-:W-:-:S13]  /*0bb0*/  PLOP3.LUT P0, PT, PT, PT, UP0, 0x80, 0x0 ;  /* 0x000000000000781c */ /* 0x001fda0003f0f008 */
[----:B------:R-:W-:Y:S05]  /*0bc0*/  @!P0 BRA `(.L_x_4) ;  /* 0xfffffffc00f08947 */ /* 0x000fea000383ffff */
[----:B------:R-:W-:Y:S01]  /*0bd0*/  ULDC.64 UR4, c[0x0][0x598] ;  /* 0x0001660000047ab9 */ /* 0x000fe20000000a00 */
[----:B------:R-:W-:Y:S01]  /*0be0*/  ULDC.64 UR56, c[0x0][0x208] ;  /* 0x0000820000387ab9 */ /* 0x000fe20000000a00 */
[----:B------:R-:W-:-:S04]  /*0bf0*/  ISETP.NE.U32.AND P0, PT, RZ, UR4, PT ;  /* 0x00000004ff007c0c */ /* 0x000fc8000bf05070 */
[----:B------:R-:W-:-:S13]  /*0c00*/  ISETP.NE.AND.EX P0, PT, RZ, UR5, PT, P0 ;  /* 0x00000005ff007c0c */ /* 0x000fda000bf05300 */
[----:B------:R-:W-:Y:S05]  /*0c10*/  @!P0 BRA `(.L_x_7) ;  /* 0x00000000001c8947 */ /* 0x000fea0003800000 */
[----:B------:R-:W0:Y:S02]  /*0c20*/  LDC.64 R4, c[0x0][0x598] ;  /* 0x00016600ff047b82 */ /* 0x000e240000000a00 */
[----:B0-----:R-:W2:Y:S02]  /*0c30*/  LDG.E.64 R4, desc[UR56][R4.64] ;  /* 0x0000003804047981 */ /* 0x001ea4000c1e1b00 */
[----:B--2---:R-:W-:-:S04]  /*0c40*/  ISETP.NE.U32.AND P0, PT, R4, RZ, PT ;  /* 0x000000ff0400720c */ /* 0x004fc80003f05070 */
[----:B------:R-:W-:-:S13]  /*0c50*/  ISETP.NE.AND.EX P0, PT, R5, RZ, PT, P0 ;  /* 0x000000ff0500720c */ /* 0x000fda0003f05300 */
[----:B------:R-:W-:Y:S05]  /*0c60*/  @!P0 BRA `(.L_x_7) ;  /* 0x0000000000088947 */ /* 0x000fea0003800000 */
[----:B------:R0:W5:Y:S01]  /*0c70*/  LD.E R200, desc[UR56][R4.64] ;  /* 0x0000003804c87980 */ /* 0x000162000c101900 */
[----:B------:R-:W-:Y:S05]  /*0c80*/  BRA `(.L_x_8) ;  /* 0x0000000000247947 */ /* 0x000fea0003800000 */
.L_x_7:
[----:B------:R-:W-:Y:S02]  /*0c90*/  ULDC.64 UR4, c[0x0][0x588] ;  /* 0x0001620000047ab9 */ /* 0x000fe40000000a00 */
[----:B------:R-:W-:-:S04]  /*0ca0*/  ISETP.NE.U32.AND P0, PT, RZ, UR4, PT ;  /* 0x00000004ff007c0c */ /* 0x000fc8000bf05070 */
[----:B------:R-:W-:-:S13]  /*0cb0*/  ISETP.NE.AND.EX P0, PT, RZ, UR5, PT, P0 ;  /* 0x00000005ff007c0c */ /* 0x000fda000bf05300 */
[----:B------:R-:W-:Y:S05]  /*0cc0*/  @!P0 BRA `(.L_x_9) ;  /* 0x00000000000c8947 */ /* 0x000fea0003800000 */
[----:B------:R-:W0:Y:S02]  /*0cd0*/  LDC.64 R200, c[0x0][0x588] ;  /* 0x00016200ffc87b82 */ /* 0x000e240000000a00 */
[----:B0-----:R1:W5:Y:S01]  /*0ce0*/  LDG.E R200, desc[UR56][R200.64] ;  /* 0x00000038c8c87981 */ /* 0x001362000c1e1900 */
[----:B------:R-:W-:Y:S05]  /*0cf0*/  BRA `(.L_x_8) ;  /* 0x0000000000087947 */ /* 0x000fea0003800000 */
.L_x_9:
[----:B------:R-:W-:Y:S02]  /*0d00*/  ULDC UR4, c[0x0][0x580] ;  /* 0x0001600000047ab9 */ /* 0x000fe40000000800 */
[----:B------:R-:W-:-:S07]  /*0d10*/  IMAD.U32 R200, RZ, RZ, UR4 ;  /* 0x00000004ffc87e24 */ /* 0x000fce000f8e00ff */
.L_x_8:
[----:B------:R-:W-:Y:S02]  /*0d20*/  ULDC.64 UR4, c[0x0][0x5a0] ;  /* 0x0001680000047ab9 */ /* 0x000fe40000000a00 */
[----:B------:R-:W-:-:S04]  /*0d30*/  ISETP.NE.U32.AND P0, PT, RZ, UR4, PT ;  /* 0x00000004ff007c0c */ /* 0x000fc8000bf05070 */
[----:B------:R-:W-:-:S13]  /*0d40*/  ISETP.NE.AND.EX P0, PT, RZ, UR5, PT, P0 ;  /* 0x00000005ff007c0c */ /* 0x000fda000bf05300 */
[----:B------:R-:W-:Y:S05]  /*0d50*/  @!P0 BRA `(.L_x_10) ;  /* 0x00000000001c8947 */ /* 0x000fea0003800000 */
[----:B0-----:R-:W0:Y:S02]  /*0d60*/  LDC.64 R4, c[0x0][0x5a0] ;  /* 0x00016800ff047b82 */ /* 0x001e240000000a00 */
[----:B0-----:R-:W2:Y:S02]  /*0d70*/  LDG.E.64 R4, desc[UR56][R4.64] ;  /* 0x0000003804047981 */ /* 0x001ea4000c1e1b00 */
[----:B--2---:R-:W-:-:S04]  /*0d80*/  ISETP.NE.U32.AND P0, PT, R4, RZ, PT ;  /* 0x000000ff0400720c */ /* 0x004fc80003f05070 */
[----:B------:R-:W-:-:S13]  /*0d90*/  ISETP.NE.AND.EX P0, PT, R5, RZ, PT, P0 ;  /* 0x000000ff0500720c */ /* 0x000fda0003f05300 */
[----:B------:R-:W-:Y:S05]  /*0da0*/  @!P0 BRA `(.L_x_10) ;  /* 0x0000000000088947 */ /* 0x000fea0003800000 */
[----:B------:R0:W5:Y:S01]  /*0db0*/  LD.E R23, desc[UR56][R4.64] ;  /* 0x0000003804177980 */ /* 0x000162000c101900 */
[----:B------:R-:W-:Y:S05]  /*0dc0*/  BRA `(.L_x_11) ;  /* 0x0000000000247947 */ /* 0x000fea0003800000 */
.L_x_10:
[----:B------:R-:W-:Y:S02]  /*0dd0*/  ULDC.64 UR4, c[0x0][0x590] ;  /* 0x0001640000047ab9 */ /* 0x000fe40000000a00 */
[----:B------:R-:W-:-:S04]  /*0de0*/  ISETP.NE.U32.AND P0, PT, RZ, UR4, PT ;  /* 0x00000004ff007c0c */ /* 0x000fc8000bf05070 */
[----:B------:R-:W-:-:S13]  /*0df0*/  ISETP.NE.AND.EX P0, PT, RZ, UR5, PT, P0 ;  /* 0x00000005ff007c0c */ /* 0x000fda000bf05300 */
[----:B------:R-:W-:Y:S05]  /*0e00*/  @!P0 BRA `(.L_x_12) ;  /* 0x00000000000c8947 */ /* 0x000fea0003800000 */
[----:B0-----:R-:W0:Y:S02]  /*0e10*/  LDC.64 R4, c[0x0][0x590] ;  /* 0x00016400ff047b82 */ /* 0x001e240000000a00 */
[----:B0-----:R2:W5:Y:S01]  /*0e20*/  LDG.E R23, desc[UR56][R4.64] ;  /* 0x0000003804177981 */ /* 0x001562000c1e1900 */
[----:B------:R-:W-:Y:S05]  /*0e30*/  BRA `(.L_x_11) ;  /* 0x0000000000087947 */ /* 0x000fea0003800000 */
.L_x_12:
[----:B------:R-:W-:Y:S02]  /*0e40*/  ULDC UR4, c[0x0][0x584] ;  /* 0x0001610000047ab9 */ /* 0x000fe40000000800 */
[----:B------:R-:W-:-:S07]  /*0e50*/  IMAD.U32 R23, RZ, RZ, UR4 ;  /* 0x00000004ff177e24 */ /* 0x000fce000f8e00ff */
.L_x_11:
[----:B------:R-:W-:-:S13]  /*0e60*/  LOP3.LUT P0, RZ, R0, 0xff, RZ, 0xc0, !PT ;  /* 0x000000ff00ff7812 */ /* 0x000fda000780c0ff */
[----:B------:R-:W-:Y:S05]  /*0e70*/  @!P0 EXIT ;  /* 0x000000000000894d */ /* 0x000fea0003800000 */
[----:B------:R-:W-:Y:S01]  /*0e80*/  ULDC UR4, c[0x0][0x28c] ;  /* 0x0000a30000047ab9 */ /* 0x000fe20000000800 */
[----:B-1----:R-:W-:Y:S01]  /*0e90*/  LOP3.LUT R201, R2, 0x1, RZ, 0xfc, !PT ;  /* 0x0000000102c97812 */ /* 0x002fe200078efcff */
[----:B------:R-:W-:Y:S01]  /*0ea0*/  UIADD3 UR4, UR4, 0x7f, URZ ;  /* 0x0000007f04047890 */ /* 0x000fe2000fffe03f */
[----:B------:R-:W-:Y:S01]  /*0eb0*/  UMOV UR36, URZ ;  /* 0x0000003f00247c82 */ /* 0x000fe20008000000 */
[----:B------:R-:W-:Y:S02]  /*0ec0*/  UMOV UR37, URZ ;  /* 0x0000003f00257c82 */ /* 0x000fe40008000000 */
[----:B------:R-:W-:-:S04]  /*0ed0*/  USHF.R.S32.HI UR5, URZ, 0x1f, UR4 ;  /* 0x0000001f3f057899 */ /* 0x000fc80008011404 */
[----:B------:R-:W-:-:S04]  /*0ee0*/  ULEA.HI UR5, UR5, UR4, URZ, 0x7 ;  /* 0x0000000405057291 */ /* 0x000fc8000f8f383f */
[----:B------:R-:W-:-:S12]  /*0ef0*/  USHF.R.S32.HI UR39, URZ, 0x7, UR5 ;  /* 0x000000073f277899 */ /* 0x000fd80008011405 */
.L_x_380:
[----:B-1----:R-:W1:Y:S01]  /*0f00*/  S2R R0, SR_TID.X ;  /* 0x0000000000007919 */ /* 0x002e620000002100 */
[----:B---3--:R-:W3:Y:S01]  /*0f10*/  S2UR UR6, SR_CgaCtaId ;  /* 0x00000000000679c3 */ /* 0x008ee20000008800 */
[----:B------:R-:W-:Y:S02]  /*0f20*/  UMOV UR38, 0x400 ;  /* 0x0000040000267882 */ /* 0x000fe40000000000 */
[----:B---3--:R-:W-:Y:S01]  /*0f30*/  ULEA UR38, UR6, UR38, 0x18 ;  /* 0x0000002606267291 */ /* 0x008fe2000f8ec03f */
[----:B-1----:R-:W-:-:S04]  /*0f40*/  LOP3.LUT R0, R0, 0x80, RZ, 0xc0, !PT ;  /* 0x0000008000007812 */ /* 0x002fc800078ec0ff */
[----:B------:R-:W-:-:S06]  /*0f50*/  SHF.R.U32.HI R0, RZ, 0x7, R0 ;  /* 0x00000007ff007819 */ /* 0x000fcc0000011600 */
[----:B------:R-:W1:Y:S02]  /*0f60*/  SHFL.IDX PT, R0, R0, RZ, 0x1f ;  /* 0x00001fff00007589 */ /* 0x000e6400000e0000 */
[----:B-1----:R-:W-:-:S13]  /*0f70*/  R2UR UR4, R0 ;  /* 0x00000000000472ca */ /* 0x002fda00000e0000 */
[----:B------:R-:W-:-:S04]  /*0f80*/  ULEA.HI UR5, UR4, UR4, URZ, 0x1 ;  /* 0x0000000404057291 */ /* 0x000fc8000f8f083f */
[----:B------:R-:W-:-:S04]  /*0f90*/  ULOP3.LUT UR5, UR5, 0x7fffe, URZ, 0xc0, !UPT ;  /* 0x0007fffe05057892 */ /* 0x000fc8000f8ec03f */
[----:B------:R-:W-:-:S03]  /*0fa0*/  UIADD3 UR5, UR4, -UR5, URZ ;  /* 0x8000000504057290 */ /* 0x000fc6000fffe03f */
[----:B------:R-:W-:Y:S01]  /*0fb0*/  ULDC UR4, c[0x0][0x28c] ;  /* 0x0000a30000047ab9 */ /* 0x000fe20000000800 */
[----:B------:R-:W-:Y:S01]  /*0fc0*/  ULEA UR5, UR5, UR38, 0xd ;  /* 0x0000002605057291 */ /* 0x000fe2000f8e683f */
[----:B------:R-:W-:-:S03]  /*0fd0*/  ISETP.LT.AND P0, PT, RZ, UR4, PT ;  /* 0x00000004ff007c0c */ /* 0x000fc6000bf01270 */
[----:B------:R-:W-:-:S04]  /*0fe0*/  UIADD3 UR5, UR5, 0x100, URZ ;  /* 0x0000010005057890 */ /* 0x000fc8000fffe03f */
[----:B------:R-:W-:-:S04]  /*0ff0*/  USHF.R.U32.HI UR5, URZ, 0x4, UR5 ;  /* 0x000000043f057899 */ /* 0x000fc80008011605 */
[----:B------:R-:W-:Y:S02]  /*1000*/  ULOP3.LUT UR52, UR5, 0x3fff, URZ, 0xc0, !UPT ;  /* 0x00003fff05347892 */ /* 0x000fe4000f8ec03f */
[----:B0---45:R-:W-:Y:S10]  /*1010*/  @P0 BRA `(.L_x_13) ;  /* 0x0000000000400947 */ /* 0x031ff40003800000 */
[----:B------:R-:W-:Y:S01]  /*1020*/  MOV R0, 0x0 ;  /* 0x0000000000007802 */ /* 0x000fe20000000f00 */
[----:B------:R-:W-:Y:S01]  /*1030*/  ULDC.64 UR4, c[0x4][0x68] ;  /* 0x01001a0000047ab9 */ /* 0x000fe20000000a00 */
[----:B------:R-:W-:Y:S01]  /*1040*/  ULDC.64 UR6, c[0x4][0x8] ;  /* 0x0100020000067ab9 */ /* 0x000fe20000000a00 */
[----:B0-2---:R-:W-:Y:S01]  /*1050*/  IMAD.U32 R4, RZ, RZ, UR4 ;  /* 0x00000004ff047e24 */ /* 0x005fe2000f8e00ff */
[----:B------:R0:W1:Y:S01]  /*1060*/  LDC.64 R14, c[0x4][R0] ;  /* 0x01000000000e7b82 */ /* 0x0000620000000a00 */
[----:B------:R-:W-:Y:S01]  /*1070*/  IMAD.U32 R5, RZ, RZ, UR5 ;  /* 0x00000005ff057e24 */ /* 0x000fe2000f8e00ff */
[----:B------:R-:W-:Y:S01]  /*1080*/  ULDC.64 UR4, c[0x4][0x70] ;  /* 0x01001c0000047ab9 */ /* 0x000fe20000000a00 */
[----:B------:R-:W-:Y:S02]  /*1090*/  IMAD.U32 R10, RZ, RZ, UR6 ;  /* 0x00000006ff0a7e24 */ /* 0x000fe4000f8e00ff */
[----:B------:R-:W-:Y:S02]  /*10a0*/  IMAD.U32 R6, RZ, RZ, UR4 ;  /* 0x00000004ff067e24 */ /* 0x000fe4000f8e00ff */
[----:B------:R-:W-:-:S02]  /*10b0*/  IMAD.U32 R7, RZ, RZ, UR5 ;  /* 0x00000005ff077e24 */ /* 0x000fc4000f8e00ff */
[----:B------:R-:W-:Y:S02]  /*10c0*/  IMAD.U32 R11, RZ, RZ, UR7 ;  /* 0x00000007ff0b7e24 */ /* 0x000fe4000f8e00ff */
[----:B------:R-:W-:Y:S02]  /*10d0*/  IMAD.MOV.U32 R8, RZ, RZ, 0x1e1 ;  /* 0x000001e1ff087424 */ /* 0x000fe400078e00ff */
[----:B------:R-:W-:Y:S02]  /*10e0*/  IMAD.MOV.U32 R12, RZ, RZ, 0x1 ;  /* 0x00000001ff0c7424 */ /* 0x000fe400078e00ff */
[----:B0-----:R-:W-:-:S07]  /*10f0*/  IMAD.MOV.U32 R13, RZ, RZ, RZ ;  /* 0x000000ffff0d7224 */ /* 0x001fce00078e00ff */
[----:B------:R-:W-:-:S07]  /*1100*/  LEPC R20, `(.L_x_13) ;  /* 0x000000001014794e */ /* 0x000fce0000000000 */
[----:B-1---5:R-:W-:Y:S05]  /*1110*/  CALL.ABS.NOINC R14 ;  /* 0x000000000e007343 */ /* 0x022fea0003c00000 */
.L_x_13:
[----:B------:R-:W-:-:S13]  /*1120*/  ISETP.NE.AND P0, PT, R201, 0x3, PT ;  /* 0x00000003c900780c */ /* 0x000fda0003f05270 */
[----:B------:R-:W-:Y:S05]  /*1130*/  @!P0 BRA `(.L_x_14) ;  /* 0x0000000000048947 */ /* 0x000fea0003800000 */
[----:B------:R-:W-:Y:S01]  /*1140*/  BPT.TRAP 0x1 ;  /* 0x000000040000795c */ /* 0x000fe20000300000 */
.L_x_14:
[----:B------:R-:W-:Y:S02]  /*1150*/  IMAD.U32 R3, RZ, RZ, UR37 ;  /* 0x00000025ff037e24 */ /* 0x000fe4000f8e00ff */
[----:B------:R-:W-:-:S03]  /*1160*/  IMAD.U32 R0, RZ, RZ, UR36 ;  /* 0x00000024ff007e24 */ /* 0x000fc6000f8e00ff */
[----:B------:R-:W-:Y:S02]  /*1170*/  LEA R3, R3, UR38, 0x3 ;  /* 0x0000002603037c11 */ /* 0x000fe4000f8e18ff */
[----:B------:R-:W-:-:S04]  /*1180*/  SHF.L.U32 R0, R0, 0x1f, RZ ;  /* 0x0000001f00007819 */ /* 0x000fc800000006ff */
[----:B------:R1:W3:Y:S01]  /*1190*/  SYNCS.PHASECHK.TRANS64.TRYWAIT P1, [R3+URZ], R0 ;  /* 0x00000000030075a7 */ /* 0x0002e2000802017f */
[----:B------:R-:W-:Y:S05]  /*11a0*/  @!P0 BRA `(.L_x_15) ;  /* 0x0000000000048947 */ /* 0x000fea0003800000 */
[----:B------:R-:W-:Y:S01]  /*11b0*/  BPT.TRAP 0x1 ;  /* 0x000000040000795c */ /* 0x000fe20000300000 */
.L_x_15:
[----:B---3--:R-:W-:Y:S05]  /*11c0*/  @P1 BRA `(.L_x_16) ;  /* 0x0000000000081947 */ /* 0x008fea0003800000 */
[----:B------:R-:W3:Y:S02]  /*11d0*/  SYNCS.PHASECHK.TRANS64.TRYWAIT P1, [R3+URZ], R0 ;  /* 0x00000000030075a7 */ /* 0x000ee4000802017f */
[----:B---3--:R-:W-:Y:S05]  /*11e0*/  @!P1 BRA `(.L_x_17) ;  /* 0x0000015000389947 */ /* 0x008fea0003800000 */
.L_x_16:
[----:B------:R-:W-:-:S04]  /*11f0*/  UISETP.LT.AND UP0, UPT, UR39, 0x1, UPT ;  /* 0x000000012700788c */ /* 0x000fc8000bf01270 */
[----:B------:R-:W-:-:S06]  /*1200*/  USEL UR4, UR39, 0x1, UP0 ;  /* 0x0000000127047887 */ /* 0x000fcc0008000000 */
[----:B-1-3--:R-:W-:Y:S01]  /*1210*/  IMAD.U32 R0, RZ, RZ, UR4 ;  /* 0x00000004ff007e24 */ /* 0x00afe2000f8e00ff */
[----:B------:R-:W-:Y:S05]  /*1220*/  WARPSYNC.ALL ;  /* 0x0000000000007948 */ /* 0x000fea0003800000 */
[----:B------:R-:W-:-:S04]  /*1230*/  IADD3 R0, -R0, UR39, RZ ;  /* 0x0000002700007c10 */ /* 0x000fc8000fffe1ff */
[----:B------:R-:W-:Y:S01]  /*1240*/  ISETP.GE.AND P1, PT, R0, 0x1, PT ;  /* 0x000000010000780c */ /* 0x000fe20003f26270 */
[----:B------:R-:W-:Y:S01]  /*1250*/  UIADD3 UR4, UR38, 0x20100, URZ ;  /* 0x0002010026047890 */ /* 0x000fe2000fffe03f */
[----:B------:R-:W-:Y:S01]  /*1260*/  WARPGROUP.ARRIVE ;  /* 0x00000000000079c5 */ /* 0x000fe20000000000 */
[----:B------:R-:W-:Y:S02]  /*1270*/  ULOP3.LUT UR52, UR52, 0x10000, URZ, 0xfc, !UPT ;  /* 0x0001000034347892 */ /* 0x000fe4000f8efc3f */
[----:B------:R-:W-:Y:S02]  /*1280*/  USHF.R.U32.HI UR4, URZ, 0x4, UR4 ;  /* 0x000000043f047899 */ /* 0x000fe40008011604 */
[----:B------:R-:W-:Y:S02]  /*1290*/  ULEA UR54, UR37, UR52, 0xc ;  /* 0x0000003425367291 */ /* 0x000fe4000f8e603f */
[----:B------:R-:W-:Y:S01]  /*12a0*/  ULOP3.LUT UR4, UR4, 0x3fff, URZ, 0xc0, !UPT ;  /* 0x00003fff04047892 */ /* 0x000fe2000f8ec03f */
[----:B------:R-:W-:Y:S01]  /*12b0*/  UMOV UR41, 0x40000040 ;  /* 0x4000004000297882 */ /* 0x000fe20000000000 */
[----:B------:R-:W-:-:S02]  /*12c0*/  UMOV UR43, 0x40000040 ;  /* 0x40000040002b7882 */ /* 0x000fc40000000000 */
[----:B------:R-:W-:Y:S01]  /*12d0*/  ULOP3.LUT UR53, UR4, 0x10000, URZ, 0xfc, !UPT ;  /* 0x0001000004357892 */ /* 0x000fe2000f8efc3f */
[----:B------:R-:W-:Y:S01]  /*12e0*/  UMOV UR40, UR54 ;  /* 0x0000003600287c82 */ /* 0x000fe20008000000 */
[----:B------:R-:W-:Y:S02]  /*12f0*/  UMOV UR33, UR41 ;  /* 0x0000002900217c82 */ /* 0x000fe40008000000 */
[----:B------:R-:W-:Y:S01]  /*1300*/  UIMAD UR55, UR37, 0xb00, UR53 ;  /* 0x00000b00253778a4 */ /* 0x000fe2000f8e0235 */
[----:B------:R-:W-:Y:S01]  /*1310*/  UMOV UR32, UR40 ;  /* 0x0000002800207c82 */ /* 0x000fe20008000000 */
[----:B------:R-:W-:Y:S02]  /*1320*/  UMOV UR35, 0x40000040 ;  /* 0x4000004000237882 */ /* 0x000fe40000000000 */
[----:B------:R-:W-:Y:S02]  /*1330*/  UIADD3 UR34, UR55, 0x80, URZ ;  /* 0x0000008037227890 */ /* 0x000fe4000fffe03f */
[----:B------:R-:W-:-:S02]  /*1340*/  UIADD3 UR26, UR55, 0x100, URZ ;  /* 0x00000100371a7890 */ /* 0x000fc4000fffe03f */
[----:B------:R-:W-:Y:S01]  /*1350*/  UMOV UR42, UR55 ;  /* 0x00000037002a7c82 */ /* 0x000fe20008000000 */
[----:B------:R-:W-:Y:S01]  /*1360*/  UMOV UR24, UR40 ;  /* 0x0000002800187c82 */ /* 0x000fe20008000000 */
[----:B------:R-:W-:Y:S01]  /*1370*/  HGMMA.64x16x16.F32 R192, gdesc[UR40], RZ, !UPT, gsb0 ;  /* 0x0020000028c079f0 */ /* 0x000fe2000c0008ff */
[----:B------:R-:W-:Y:S01]  /*1380*/  UMOV UR25, UR41 ;  /* 0x0000002900197c82 */ /* 0x000fe20008000000 */
[----:B------:R-:W-:Y:S01]  /*1390*/  UMOV UR27, 0x40000040 ;  /* 0x40000040001b7882 */ /* 0x000fe20000000000 */
[----:B------:R-:W-:Y:S01]  /*13a0*/  UIADD3 UR18, UR55, 0x180, URZ ;  /* 0x0000018037127890 */ /* 0x000fe2000fffe03f */
[----:B------:R-:W-:Y:S01]  /*13b0*/  UMOV UR16, UR40 ;  /* 0x0000002800107c82 */ /* 0x000fe20008000000 */
        /* <DEDUP_REMOVED lines=31> */
[----:B------:R-:W-:-:S02]  /*15b0*/  WARPGROUP.DEPBAR.LE gsb0, 0x0 ;  /* 0x00008000000079c5 */ /* 0x000fc40000010000 */
[----:B------:R-:W-:-:S06]  /*15c0*/  WARPGROUP.ARRIVE ;  /* 0x00000000000079c5 */ /* 0x000fcc0000000000 */
[----:B------:R-:W-:Y:S03]  /*15d0*/  HGMMA.64x16x16.F32 R176, gdesc[UR32], RZ, !UPT, gsb0 ;  /* 0x0020000020b079f0 */ /* 0x000fe6000c0008ff */
[----:B------:R-:W-:Y:S02]  /*15e0*/  WARPGROUP.DEPBAR.LE gsb0, 0x0 ;  /* 0x00008000000079c5 */ /* 0x000fe40000010000 */
[----:B------:R-:W-:-:S06]  /*15f0*/  WARPGROUP.ARRIVE ;  /* 0x00000000000079c5 */ /* 0x000fcc0000000000 */
[----:B------:R-:W-:Y:S03]  /*1600*/  HGMMA.64x16x16.F32 R160, gdesc[UR24], RZ, !UPT, gsb0 ;  /* 0x0020000018a079f0 */ /* 0x000fe6000c0008ff */
[----:B------:R-:W-:Y:S02]  /*1610*/  WARPGROUP.DEPBAR.LE gsb0, 0x0 ;  /* 0x00008000000079c5 */ /* 0x000fe40000010000 */
[----:B------:R-:W-:-:S06]  /*1620*/  WARPGROUP.ARRIVE ;  /* 0x00000000000079c5 */ /* 0x000fcc0000000000 */
[----:B------:R-:W-:Y:S01]  /*1630*/  HGMMA.64x16x16.F32 R144, gdesc[UR16], RZ, !UPT, gsb0 ;  /* 0x00200000109079f0 */ /* 0x000fe2000c0008ff */
[----:B------:R-:W-:Y:S01]  /*1640*/  UIADD3 UR16, UR54, 0x2, URZ ;  /* 0x0000000236107890 */ /* 0x000fe2000fffe03f */
[----:B------:R-:W-:Y:S01]  /*1650*/  UMOV UR17, 0x40000040 ;  /* 0x4000004000117882 */ /* 0x000fe20000000000 */
[----:B------:R-:W-:Y:S02]  /*1660*/  WARPGROUP.DEPBAR.LE gsb0, 0x0 ;  /* 0x00008000000079c5 */ /* 0x000fe40000010000 */
[----:B------:R-:W-:-:S06]  /*1670*/  WARPGROUP.ARRIVE ;  /* 0x00000000000079c5 */ /* 0x000fcc0000000000 */
[----:B------:R-:W-:Y:S03]  /*1680*/  HGMMA.64x16x16.F32 R128, gdesc[UR12], RZ, !UPT, gsb0 ;  /* 0x002000000c8079f0 */ /* 0x000fe6000c0008ff */
        /* <DEDUP_REMOVED lines=18> */
[----:B------:R-:W-:Y:S01]  /*17b0*/  UMOV UR48, UR58 ;  /* 0x0000003a00307c82 */ /* 0x000fe20008000000 */
[----:B------:R-:W-:Y:S01]  /*17c0*/  UMOV UR49, 0x40000040 ;  /* 0x4000004000317882 */ /* 0x000fe20000000000 */
[----:B------:R-:W-:Y:S01]  /*17d0*/  UMOV UR28, UR48 ;  /* 0x00000030001c7c82 */ /* 0x000fe20008000000 */
        /* <DEDUP_REMOVED lines=17> */
[----:B------:R-:W-:Y:S01]  /*18f0*/  UIADD3 UR58, UR54, 0x404, URZ ;  /* 0x00000404363a7890 */ /* 0x000fe2000fffe03f */
[----:B------:R-:W-:-:S02]  /*1900*/  WARPGROUP.DEPBAR.LE gsb0, 0x0 ;  /* 0x00008000000079c5 */ /* 0x000fc40000010000 */
[----:B------:R-:W-:-:S06]  /*1910*/  WARPGROUP.ARRIVE ;  /* 0x00000000000079c5 */ /* 0x000fcc0000000000 */
[----:B------:R-:W-:Y:S01]  /*1920*/  HGMMA.64x16x16.F32 R24, gdesc[UR48], RZ, !UPT, gsb0 ;  /* 0x00200000301879f0 */ /* 0x000fe2000c0008ff */
[----:B------:R-:W-:Y:S01]  /*1930*/  UMOV UR50, UR18 ;  /* 0x0000001200327c82 */ /* 0x000fe20008000000 */
[----:B------:R-:W-:Y:S01]  /*1940*/  UMOV UR51, UR19 ;  /* 0x0000001300337c82 */ /* 0x000fe20008000000 */
[----:B------:R-:W-:Y:S01]  /*1950*/  UIADD3 UR18, UR55, 0x2, URZ ;  /* 0x0000000237127890 */ /* 0x000fe2000fffe03f */
[----:B------:R-:W-:Y:S01]  /*1960*/  UMOV UR19, 0x40000040 ;  /* 0x4000004000137882 */ /* 0x000fe20000000000 */
[----:B------:R-:W-:Y:S02]  /*1970*/  WARPGROUP.DEPBAR.LE gsb0, 0x0 ;  /* 0x00008000000079c5 */ /* 0x000fe40000010000 */
[----:B------:R-:W-:-:S06]  /*1980*/  WARPGROUP.ARRIVE ;  /* 0x00000000000079c5 */ /* 0x000fcc0000000000 */
[----:B------:R-:W-:Y:S01]  /*1990*/  HGMMA.64x16x16.F32 R40, gdesc[UR28], RZ, !UPT, gsb0 ;  /* 0x002000001c2879f0 */ /* 0x000fe2000c0008ff */
[----:B------:R-:W-:Y:S01]  /*19a0*/  UIADD3 UR30, UR55, 0x282, URZ ;  /* 0x00000282371e7890 */ /* 0x000fe2000fffe03f */
[----:B------:R-:W-:Y:S01]  /*19b0*/  UMOV UR28, UR16 ;  /* 0x00000010001c7c82 */ /* 0x000fe20008000000 */
[----:B------:R-:W-:Y:S01]  /*19c0*/  UMOV UR29, UR17 ;  /* 0x00000011001d7c82 */ /* 0x000fe20008000000 */
        /* <DEDUP_REMOVED lines=66> */
[----:B------:R-:W-:Y:S03]  /*1df0*/  HGMMA.64x16x16.F32 R192, gdesc[UR16], R192, gsb0 ;  /* 0x0020000010c079f0 */ /* 0x000fe600080008c0 */
[----:B------:R-:W-:Y:S02]  /*1e00*/  WARPGROUP.DEPBAR.LE gsb0, 0x0 ;  /* 0x00008000000079c5 */ /* 0x000fe40000010000 */
[----:B------:R-:W-:-:S06]  /*1e10*/  WARPGROUP.ARRIVE ;  /* 0x00000000000079c5 */ /* 0x000fcc0000000000 */
[----:B------:R-:W-:Y:S03]  /*1e20*/  HGMMA.64x16x16.F32 R176, gdesc[UR8], R176, gsb0 ;  /* 0x0020000008b079f0 */ /* 0x000fe600080008b0 */
[----:B------:R-:W-:Y:S02]  /*1e30*/  WARPGROUP.DEPBAR.LE gsb0, 0x0 ;  /* 0x00008000000079c5 */ /* 0x000fe40000010000 */
[----:B------:R-:W-:-:S06]  /*1e40*/  WARPGROUP.ARRIVE ;  /* 0x00000000000079c5 */ /* 0x000fcc0000000000 */
[----:B------:R-:W-:Y:S01]  /*1e50*/  HGMMA.64x16x16.F32 R160, gdesc[UR4], R160, gsb0 ;  /* 0x0020000004a079f0 */ /* 0x000fe200080008a0 */
[----:B------:R-:W-:Y:S02]  /*1e60*/  UIADD3 UR4, UR54, 0x402, URZ ;  /* 0x0000040236047890 */ /* 0x000fe4000fffe03f */
        /* <DEDUP_REMOVED lines=46> */
[----:B------:R-:W-:-:S02]  /*2150*/  WARPGROUP.DEPBAR.LE gsb0, 0x0 ;  /* 0x00008000000079c5 */ /* 0x000fc40000010000 */
[----:B------:R-:W-:-:S06]  /*2160*/  WARPGROUP.ARRIVE ;  /* 0x00000000000079c5 */ /* 0x000fcc0000000000 */
[----:B------:R-:W-:Y:S01]  /*2170*/  HGMMA.64x16x16.F32 R24, gdesc[UR48], R24, gsb0 ;  /* 0x00200000301879f0 */ /* 0x000fe20008000818 */
[----:B------:R-:W-:Y:S01]  /*2180*/  UIADD3 UR50, UR55, 0x504, URZ ;  /* 0x0000050437327890 */ /* 0x000fe2000fffe03f */
[----:B------:R-:W-:Y:S01]  /*2190*/  UMOV UR51, 0x40000040 ;  /* 0x4000004000337882 */ /* 0x000fe20000000000 */
[----:B------:R-:W-:Y:S02]  /*21a0*/  WARPGROUP.DEPBAR.LE gsb0, 0x0 ;  /* 0x00008000000079c5 */ /* 0x000fe40000010000 */
[----:B------:R-:W-:-:S06]  /*21b0*/  WARPGROUP.ARRIVE ;  /* 0x00000000000079c5 */ /* 0x000fcc0000000000 */
[----:B------:R-:W-:Y:S01]  /*21c0*/  HGMMA.64x16x16.F32 R40, gdesc[UR40], R40, gsb0 ;  /* 0x00200000282879f0 */ /* 0x000fe20008000828 */
[----:B------:R-:W-:Y:S02]  /*21d0*/  UIADD3 UR40, UR54, 0x4, URZ ;  /* 0x0000000436287890 */ /* 0x000fe4000fffe03f */
[----:B------:R-:W-:Y:S01]  /*21e0*/  UIADD3 UR42, UR55, 0x4, URZ ;  /* 0x00000004372a7890 */ /* 0x000fe2000fffe03f */
[----:B------:R-:W-:Y:S01]  /*21f0*/  UMOV UR41, 0x40000040 ;  /* 0x4000004000297882 */ /* 0x000fe20000000000 */
[----:B------:R-:W-:Y:S01]  /*2200*/  UMOV UR43, 0x40000040 ;  /* 0x40000040002b7882 */ /* 0x000fe20000000000 */
[----:B------:R-:W-:Y:S02]  /*2210*/  UMOV UR49, UR41 ;  /* 0x0000002900317c82 */ /* 0x000fe40008000000 */
[----:B------:R-:W-:Y:S01]  /*2220*/  UMOV UR48, UR40 ;  /* 0x0000002800307c82 */ /* 0x000fe20008000000 */
[----:B------:R-:W-:Y:S02]  /*2230*/  WARPGROUP.DEPBAR.LE gsb0, 0x0 ;  /* 0x00008000000079c5 */ /* 0x000fe40000010000 */
[----:B------:R-:W-:-:S06]  /*2240*/  WARPGROUP.ARRIVE ;  /* 0x00000000000079c5 */ /* 0x000fcc0000000000 */
[----:B------:R-:W-:Y:S01]  /*2250*/  HGMMA.64x16x16.F32 R56, gdesc[UR32], R56, gsb0 ;  /* 0x00200000203879f0 */ /* 0x000fe20008000838 */
[----:B------:R-:W-:Y:S01]  /*2260*/  UIADD3 UR34, UR55, 0x84, URZ ;  /* 0x0000008437227890 */ /* 0x000fe2000fffe03f */
[----:B------:R-:W-:Y:S01]  /*2270*/  UMOV UR32, UR40 ;  /* 0x0000002800207c82 */ /* 0x000fe20008000000 */
[----:B------:R-:W-:Y:S01]  /*2280*/  UMOV UR33, UR41 ;  /* 0x0000002900217c82 */ /* 0x000fe20008000000 */
[----:B------:R-:W-:Y:S01]  /*2290*/  UMOV UR35, 0x40000040 ;  /* 0x4000004000237882 */ /* 0x000fe20000000000 */
        /* <DEDUP_REMOVED lines=68> */
[----:B------:R-:W-:Y:S01]  /*26e0*/  UIADD3 UR16, UR54, 0x6, URZ ;  /* 0x0000000636107890 */ /* 0x000fe2000fffe03f */
        /* <DEDUP_REMOVED lines=45> */
[----:B------:R-:W-:Y:S01]  /*29c0*/  HGMMA.64x16x16.F32 R24, gdesc[UR48], R24, gsb0 ;  /* 0x00200000301879f0 */ /* 0x000fe20008000818 */
[----:B------:R-:W-:Y:S01]  /*29d0*/  UMOV UR50, UR18 ;  /* 0x0000001200327c82 */ /* 0x000fe20008000000 */
[----:B------:R-:W-:Y:S01]  /*29e0*/  UMOV UR51, UR19 ;  /* 0x0000001300337c82 */ /* 0x000fe20008000000 */
[----:B------:R-:W-:Y:S01]  /*29f0*/  UIADD3 UR18, UR55, 0x6, URZ ;  /* 0x0000000637127890 */ /* 0x000fe2000fffe03f */
        /* <DEDUP_REMOVED lines=412> */
[----:B------:R-:W-:Y:S01]  /*43c0*/  UMOV UR48, UR32 ;  /* 0x0000002000307c82 */ /* 0x000fe20008000000 */
[----:B------:R-:W-:Y:S01]  /*43d0*/  UMOV UR49, UR33 ;  /* 0x0000002100317c82 */ /* 0x000fe20008000000 */
[----:B------:R-:W-:-:S02]  /*43e0*/  WARPGROUP.DEPBAR.LE gsb0, 0x0 ;  /* 0x00008000000079c5 */ /* 0x000fc40000010000 */
        /* <DEDUP_REMOVED lines=69> */
[----:B------:R-:W-:Y:S01]  /*4840*/  UIADD3 UR54, UR54, 0xc06, URZ ;  /* 0x00000c0636367890 */ /* 0x000fe2000fffe03f */
        /* <DEDUP_REMOVED lines=207> */
[----:B------:R-:W-:Y:S05]  /*5540*/  @!P1 BRA `(.L_x_18) ;  /* 0x00000044008c9947 */ /* 0x000fea0003800000 */
[----:B------:R-:W-:Y:S01]  /*5550*/  UIADD3 UR55, UR37, 0x1, URZ ;  /* 0x0000000125377890 */ /* 0x000fe2000fffe03f */
[----:B------:R-:W-:Y:S01]  /*5560*/  IMAD.MOV.U32 R3, RZ, RZ, R0 ;  /* 0x000000ffff037224 */ /* 0x000fe200078e0000 */
[----:B------:R-:W-:Y:S02]  /*5570*/  UMOV UR54, UR37 ;  /* 0x0000002500367c82 */ /* 0x000fe40008000000 */
[----:B------:R-:W-:-:S04]  /*5580*/  UISETP.NE.AND UP0, UPT, UR55, 0x2, UPT ;  /* 0x000000023700788c */ /* 0x000fc8000bf05270 */
[----:B------:R-:W-:Y:S02]  /*5590*/  USEL UR4, URZ, 0x1, UP0 ;  /* 0x000000013f047887 */ /* 0x000fe40008000000 */
[----:B------:R-:W-:Y:S02]  /*55a0*/  USEL UR55, UR55, URZ, UP0 ;  /* 0x0000003f37377287 */ /* 0x000fe40008000000 */
[----:B------:R-:W-:-:S06]  /*55b0*/  ULOP3.LUT UR4, UR36, UR4, URZ, 0x3c, !UPT ;  /* 0x0000000424047292 */ /* 0x000fcc000f8e3c3f */
[----:B------:R-:W-:-:S07]  /*55c0*/  IMAD.U32 R6, RZ, RZ, UR4 ;  /* 0x00000004ff067e24 */ /* 0x000fce000f8e00ff */
.L_x_25:
[----:B-1----:R-:W-:Y:S05]  /*55d0*/  @!P0 BRA `(.L_x_19) ;  /* 0x0000000000048947 */ /* 0x002fea0003800000 */
[----:B------:R-:W-:Y:S01]  /*55e0*/  BPT.TRAP 0x1 ;  /* 0x000000040000795c */ /* 0x000fe20000300000 */
.L_x_19:
[----:B------:R-:W-:Y:S01]  /*55f0*/  ULEA UR4, UR55, UR38, 0x3 ;  /* 0x0000002637047291 */ /* 0x000fe2000f8e183f */
[----:B0-2---:R-:W-:-:S08]  /*5600*/  SHF.L.U32 R4, R6, 0x1f, RZ ;  /* 0x0000001f06047819 */ /* 0x005fd000000006ff */
[----:B------:R0:W1:Y:S01]  /*5610*/  SYNCS.PHASECHK.TRANS64.TRYWAIT P1, [UR4], R4 ;  /* 0x00000004ff0075a7 */ /* 0x0000620008020144 */
[----:B------:R-:W-:Y:S05]  /*5620*/  @!P0 BRA `(.L_x_20) ;  /* 0x0000000000048947 */ /* 0x000fea0003800000 */
[----:B------:R-:W-:Y:S01]  /*5630*/  BPT.TRAP 0x1 ;  /* 0x000000040000795c */ /* 0x000fe20000300000 */
.L_x_20:
[----:B-1----:R-:W-:Y:S05]  /*5640*/  @P1 BRA `(.L_x_21) ;  /* 0x0000000000081947 */ /* 0x002fea0003800000 */
[----:B------:R-:W1:Y:S02]  /*5650*/  SYNCS.PHASECHK.TRANS64.TRYWAIT P1, [UR4], R4 ;  /* 0x00000004ff0075a7 */ /* 0x000e640008020144 */
[----:B-1----:R-:W-:Y:S05]  /*5660*/  @!P1 BRA `(.L_x_22) ;  /* 0x0000010c002c9947 */ /* 0x002fea0003800000 */
.L_x_21:
[----:B------:R-:W-:Y:S01]  /*5670*/  ULEA UR58, UR55, UR52, 0xc ;  /* 0x00000034373a7291 */ /* 0x000fe2000f8e603f */
[----:B------:R-:W-:Y:S01]  /*5680*/  WARPGROUP.ARRIVE ;  /* 0x00000000000079c5 */ /* 0x000fe20000000000 */
[----:B------:R-:W-:Y:S01]  /*5690*/  UIMAD UR59, UR55, 0xb00, UR53 ;  /* 0x00000b00373b78a4 */ /* 0x000fe2000f8e0235 */
[----:B------:R-:W-:Y:S01]  /*56a0*/  UMOV UR5, 0x40000040 ;  /* 0x4000004000057882 */ /* 0x000fe20000000000 */
[----:B------:R-:W-:Y:S02]  /*56b0*/  UMOV UR7, 0x40000040 ;  /* 0x4000004000077882 */ /* 0x000fe40000000000 */
[----:B------:R-:W-:Y:S01]  /*56c0*/  UIADD3 UR10, UR59, 0x80, URZ ;  /* 0x000000803b0a7890 */ /* 0x000fe2000fffe03f */
[----:B------:R-:W-:Y:S02]  /*56d0*/  UMOV UR4, UR58 ;  /* 0x0000003a00047c82 */ /* 0x000fe40008000000 */
[----:B------:R-:W-:Y:S01]  /*56e0*/  UMOV UR6, UR59 ;  /* 0x0000003b00067c82 */ /* 0x000fe20008000000 */
[----:B------:R-:W-:Y:S01]  /*56f0*/  UMOV UR8, UR4 ;  /* 0x0000000400087c82 */ /* 0x000fe20008000000 */
[----:B------:R-:W-:Y:S01]  /*5700*/  HGMMA.64x16x16.F32 R192, gdesc[UR4], R192, gsb0 ;  /* 0x0020000004c079f0 */ /* 0x000fe200080008c0 */
        /* <DEDUP_REMOVED lines=38> */
[----:B------:R-:W-:-:S02]  /*5970*/  UIADD3 UR4, UR58, 0x2, URZ ;  /* 0x000000023a047890 */ /* 0x000fc4000fffe03f */
[----:B------:R-:W-:Y:S01]  /*5980*/  UIADD3 UR5, UR59, 0x2, URZ ;  /* 0x000000023b057890 */ /* 0x000fe2000fffe03f */
        /* <DEDUP_REMOVED lines=101> */
[----:B------:R-:W-:Y:S01]  /*5fe0*/  UMOV UR8, UR4 ;  /* 0x0000000400087c82 */ /* 0x000fe20008000000 */
[----:B------:R-:W-:Y:S01]  /*5ff0*/  UMOV UR9, 0x40000040 ;  /* 0x4000004000097882 */ /* 0x000fe20000000000 */
        /* <DEDUP_REMOVED lines=124> */
[----:B------:R-:W-:Y:S02]  /*67c0*/  WARPGROUP.DEPBAR.LE gsb0, 0x0 ;  /* 0x00008000000079c5 */ /* 0x000fe40000010000 */
[----:B------:R-:W-:-:S06]  /*67d0*/  WARPGROUP.ARRIVE ;  /* 0x00000000000079c5 */ /* 0x000fcc0000000000 */
[----:B------:R-:W-:Y:S01]  /*67e0*/  HGMMA.64x16x16.F32 R152, gdesc[UR12], R152, gsb0 ;  /* 0x002000000c9879f0 */ /* 0x000fe20008000898 */
[----:B------:R-:W-:Y:S02]  /*67f0*/  UIADD3 UR12, UR59, 0x4, URZ ;  /* 0x000000043b0c7890 */ /* 0x000fe4000fffe03f */
[----:B------:R-:W-:Y:S02]  /*6800*/  UIADD3 UR13, UR59, 0x84, URZ ;  /* 0x000000843b0d7890 */ /* 0x000fe4000fffe03f */
        /* <DEDUP_REMOVED lines=31> */
[----:B------:R-:W-:Y:S01]  /*6a00*/  UMOV UR10, UR13 ;  /* 0x0000000d000a7c82 */ /* 0x000fe20008000000 */
[----:B------:R-:W-:Y:S01]  /*6a10*/  UMOV UR11, 0x40000040 ;  /* 0x40000040000b7882 */ /* 0x000fe20000000000 */
[----:B------:R-:W-:Y:S01]  /*6a20*/  UMOV UR13, UR5 ;  /* 0x00000005000d7c82 */ /* 0x000fe20008000000 */
        /* <DEDUP_REMOVED lines=641> */
[----:B------:R-:W-:Y:S01]  /*9240*/  UIADD3 UR58, UR58, 0xc06, URZ ;  /* 0x00000c063a3a7890 */ /* 0x000fe2000fffe03f */
        /* <DEDUP_REMOVED lines=128> */
[----:B------:R-:W-:Y:S01]  /*9a50*/  BPT.TRAP 0x1 ;  /* 0x000000040000795c */ /* 0x000fe20000300000 */
.L_x_23:
[----:B------:R-:W-:Y:S01]  /*9a60*/  ULEA UR4, UR54, UR38, 0x3 ;  /* 0x0000002636047291 */ /* 0x000fe2000f8e183f */
[----:B------:R-:W-:-:S03]  /*9a70*/  ISETP.GT.U32.AND P1, PT, R2, 0x1, PT ;  /* 0x000000010200780c */ /* 0x000fc60003f24070 */
[----:B------:R-:W-:-:S04]  /*9a80*/  UIADD3 UR4, UR4, 0x10, URZ ;  /* 0x0000001004047890 */ /* 0x000fc8000fffe03f */
[----:B------:R-:W-:-:S09]  /*9a90*/  UPRMT UR4, URZ, 0x654, UR4 ;  /* 0x000006543f047896 */ /* 0x000fd20008000004 */
[----:B------:R-:W-:Y:S01]  /*9aa0*/  SYNCS.ARRIVE.TRANS64.RED.A1T0 RZ, [UR4], RZ ;  /* 0x000000ffffff79a7 */ /* 0x000fe20008100404 */
[----:B------:R-:W-:Y:S05]  /*9ab0*/  @P1 BRA `(.L_x_24) ;  /* 0x0000000000041947 */ /* 0x000fea0003800000 */
[----:B------:R-:W-:Y:S01]  /*9ac0*/  BPT.TRAP 0x1 ;  /* 0x000000040000795c */ /* 0x000fe20000300000 */
.L_x_24:
[----:B------:R-:W-:Y:S01]  /*9ad0*/  UIADD3 UR55, UR55, 0x1, URZ ;  /* 0x0000000137377890 */ /* 0x000fe2000fffe03f */
[C---:B------:R-:W-:Y:S01]  /*9ae0*/  ISETP.GT.AND P1, PT, R3.reuse, 0x1, PT ;  /* 0x000000010300780c */ /* 0x040fe20003f24270 */
[----:B------:R-:W-:Y:S01]  /*9af0*/  UIADD3 UR54, UR54, 0x1, URZ ;  /* 0x0000000136367890 */ /* 0x000fe2000fffe03f */
[----:B------:R-:W-:Y:S01]  /*9b00*/  VIADD R3, R3, 0xffffffff ;  /* 0xffffffff03037836 */ /* 0x000fe20000000000 */
[----:B------:R-:W-:Y:S02]  /*9b10*/  UISETP.NE.AND UP0, UPT, UR55, 0x2, UPT ;  /* 0x000000023700788c */ /* 0x000fe4000bf05270 */
[----:B------:R-:W-:Y:S02]  /*9b20*/  UISETP.NE.AND UP1, UPT, UR54, 0x2, UPT ;  /* 0x000000023600788c */ /* 0x000fe4000bf25270 */
[----:B------:R-:W-:Y:S02]  /*9b30*/  USEL UR4, URZ, 0x1, UP0 ;  /* 0x000000013f047887 */ /* 0x000fe40008000000 */
[----:B------:R-:W-:-:S02]  /*9b40*/  USEL UR55, UR55, URZ, UP0 ;  /* 0x0000003f37377287 */ /* 0x000fc40008000000 */
[----:B------:R-:W-:Y:S02]  /*9b50*/  USEL UR54, UR54, URZ, UP1 ;  /* 0x0000003f36367287 */ /* 0x000fe40008800000 */
[----:B------:R-:W-:Y:S01]  /*9b60*/  LOP3.LUT R6, R6, UR4, RZ, 0x3c, !PT ;  /* 0x0000000406067c12 */ /* 0x000fe2000f8e3cff */
[----:B------:R-:W-:Y:S09]  /*9b70*/  @P1 BRA `(.L_x_25) ;  /* 0xffffffb800941947 */ /* 0x000ff2000383ffff */
.L_x_18:
[----:B------:R-:W3:Y:S02]  /*9b80*/  LDC R3, c[0x0][0x28c] ;  /* 0x0000a300ff037b82 */ /* 0x000ee40000000800 */
[----:B---3--:R-:W-:-:S13]  /*9b90*/  ISETP.GE.AND P1, PT, R3, 0x1, PT ;  /* 0x000000010300780c */ /* 0x008fda0003f26270 */
[----:B------:R-:W-:Y:S05]  /*9ba0*/  @!P1 BRA `(.L_x_26) ;  /* 0x0000000000309947 */ /* 0x000fea0003800000 */
[----:B------:R-:W-:Y:S05]  /*9bb0*/  @!P0 BRA `(.L_x_27) ;  /* 0x0000000000048947 */ /* 0x000fea0003800000 */
[----:B------:R-:W-:Y:S01]  /*9bc0*/  BPT.TRAP 0x1 ;  /* 0x000000040000795c */ /* 0x000fe20000300000 */
.L_x_27:
[----:B------:R-:W-:Y:S02]  /*9bd0*/  R2UR UR4, R0 ;  /* 0x00000000000472ca */ /* 0x000fe400000e0000 */
[----:B------:R-:W-:-:S11]  /*9be0*/  ISETP.GT.U32.AND P0, PT, R2, 0x1, PT ;  /* 0x000000010200780c */ /* 0x000fd60003f04070 */
[----:B------:R-:W-:-:S04]  /*9bf0*/  UIADD3 UR4, UR4, UR37, URZ ;  /* 0x0000002504047290 */ /* 0x000fc8000fffe03f */
[----:B------:R-:W-:-:S04]  /*9c00*/  USHF.L.U32 UR4, UR4, 0x3, URZ ;  /* 0x0000000304047899 */ /* 0x000fc8000800063f */
[----:B------:R-:W-:-:S04]  /*9c10*/  ULOP3.LUT UR4, UR4, 0x8, URZ, 0xc0, !UPT ;  /* 0x0000000804047892 */ /* 0x000fc8000f8ec03f */
[----:B------:R-:W-:-:S04]  /*9c20*/  UIADD3 UR4, UR38, 0x10, UR4 ;  /* 0x0000001026047890 */ /* 0x000fc8000fffe004 */
[----:B------:R-:W-:-:S09]  /*9c30*/  UPRMT UR4, URZ, 0x654, UR4 ;  /* 0x000006543f047896 */ /* 0x000fd20008000004 */
[----:B------:R-:W-:Y:S01]  /*9c40*/  SYNCS.ARRIVE.TRANS64.RED.A1T0 RZ, [UR4], RZ ;  /* 0x000000ffffff79a7 */ /* 0x000fe20008100404 */
[----:B------:R-:W-:Y:S05]  /*9c50*/  @P0 BRA `(.L_x_26) ;  /* 0x0000000000040947 */ /* 0x000fea0003800000 */
[----:B------:R-:W-:Y:S01]  /*9c60*/  BPT.TRAP 0x1 ;  /* 0x000000040000795c */ /* 0x000fe20000300000 */
.L_x_26:
[----:B------:R-:W3:Y:S01]  /*9c70*/  S2R R0, SR_TID.X ;  /* 0x0000000000007919 */ /* 0x000ee20000002100 */
[----:B------:R-:W4:Y:S01]  /*9c80*/  LDC R6, c[0x0][0x288] ;  /* 0x0000a200ff067b82 */ /* 0x000f220000000800 */
[----:B------:R-:W-:Y:S01]  /*9c90*/  UIADD3 UR37, UR39, UR37, URZ ;  /* 0x0000002527257290 */ /* 0x000fe2000fffe03f */
[----:B------:R-:W-:Y:S01]  /*9ca0*/  IMAD R19, R19, 0xb0, RZ ;  /* 0x000000b013137824 */ /* 0x000fe200078e02ff */
[----:B------:R-:W0:Y:S01]  /*9cb0*/  S2R R10, SR_TID.X ;  /* 0x00000000000a7919 */ /* 0x000e220000002100 */
[----:B------:R-:W-:Y:S01]  /*9cc0*/  ULDC UR8, c[0x0][0x284] ;  /* 0x0000a10000087ab9 */ /* 0x000fe20000000800 */
[----:B------:R-:W-:Y:S01]  /*9cd0*/  USHF.R.U32.HI UR4, URZ, 0x1, UR37 ;  /* 0x000000013f047899 */ /* 0x000fe20008011625 */
[----:B------:R-:W-:Y:S01]  /*9ce0*/  SHF.R.S32.HI R15, RZ, 0x1f, R16 ;  /* 0x0000001fff0f7819 */ /* 0x000fe20000011410 */
[----:B------:R-:W-:Y:S02]  /*9cf0*/  UISETP.GT.U32.AND UP1, UPT, UR37, 0x1, UPT ;  /* 0x000000012500788c */ /* 0x000fe4000bf24070 */
[----:B------:R-:W-:Y:S01]  /*9d00*/  ULOP3.LUT UR4, UR4, 0x1, URZ, 0xc0, !UPT ;  /* 0x0000000104047892 */ /* 0x000fe2000f8ec03f */
[----:B------:R-:W-:Y:S01]  /*9d10*/  ULDC.64 UR6, c[0x0][0x5d0] ;  /* 0x0001740000067ab9 */ /* 0x000fe20000000a00 */
[----:B------:R-:W-:Y:S01]  /*9d20*/  UISETP.LT.U32.AND UP1, UPT, UR39, 0x2, UP1 ;  /* 0x000000022700788c */ /* 0x000fe20008f21070 */
[----:B------:R-:W-:Y:S01]  /*9d30*/  IMAD R11, R15, UR6, RZ ;  /* 0x000000060f0b7c24 */ /* 0x000fe2000f8e02ff */
[----:B------:R-:W-:-:S02]  /*9d40*/  UISETP.NE.U32.AND UP0, UPT, UR4, 0x1, UPT ;  /* 0x000000010400788c */ /* 0x000fc4000bf05070 */
[----:B------:R-:W-:Y:S01]  /*9d50*/  USEL UR5, URZ, 0x1, !UP1 ;  /* 0x000000013f057887 */ /* 0x000fe2000c800000 */
[----:B------:R-:W-:Y:S01]  /*9d60*/  IMAD R13, R16, UR7, R11 ;  /* 0x00000007100d7c24 */ /* 0x000fe2000f8e020b */
[----:B------:R-:W-:Y:S02]  /*9d70*/  UISETP.GT.U32.AND UP0, UPT, UR39, 0x1, !UP0 ;  /* 0x000000012700788c */ /* 0x000fe4000c704070 */
[----:B------:R-:W-:Y:S02]  /*9d80*/  ULOP3.LUT UR37, UR37, 0x1, URZ, 0xc0, !UPT ;  /* 0x0000000125257892 */ /* 0x000fe4000f8ec03f */
[----:B------:R-:W-:Y:S01]  /*9d90*/  USEL UR4, URZ, 0x1, !UP0 ;  /* 0x000000013f047887 */ /* 0x000fe2000c000000 */
[----:B----4-:R-:W-:-:S03]  /*9da0*/  ISETP.GE.AND P0, PT, R19, R6, PT ;  /* 0x000000061300720c */ /* 0x010fc60003f06270 */
[----:B------:R-:W-:Y:S01]  /*9db0*/  ULOP3.LUT UR36, UR4, UR36, UR5, 0x96, !UPT ;  /* 0x0000002404247292 */ /* 0x000fe2000f8e9605 */
[----:B---3--:R-:W-:-:S04]  /*9dc0*/  SHF.R.U32.HI R0, RZ, 0x7, R0 ;  /* 0x00000007ff007819 */ /* 0x008fc80000011600 */
[----:B------:R-:W-:Y:S02]  /*9dd0*/  LOP3.LUT R0, R0, 0x1, RZ, 0xc0, !PT ;  /* 0x0000000100007812 */ /* 0x000fe400078ec0ff */
[----:B0-----:R-:W-:Y:S02]  /*9de0*/  SHF.R.U32.HI R3, RZ, 0x2, R10 ;  /* 0x00000002ff037819 */ /* 0x001fe4000001160a */
[----:B-12---:R-:W-:Y:S01]  /*9df0*/  LOP3.LUT R4, R10, 0x60, RZ, 0xc0, !PT ;  /* 0x000000600a047812 */ /* 0x006fe200078ec0ff */
[----:B------:R-:W-:Y:S01]  /*9e00*/  IMAD.SHL.U32 R8, R0, 0x40, RZ ;  /* 0x0000004000087824 */ /* 0x000fe200078e00ff */
[----:B------:R-:W-:Y:S02]  /*9e10*/  LOP3.LUT R5, R10, 0x3, RZ, 0xc0, !PT ;  /* 0x000000030a057812 */ /* 0x000fe400078ec0ff */
[----:B------:R-:W-:Y:S02]  /*9e20*/  LOP3.LUT R3, R3, 0x7, RZ, 0xc0, !PT ;  /* 0x0000000703037812 */ /* 0x000fe400078ec0ff */
[----:B------:R-:W-:Y:S01]  /*9e30*/  SHF.R.U32.HI R4, RZ, 0x1, R4 ;  /* 0x00000001ff047819 */ /* 0x000fe20000011604 */
[----:B------:R-:W-:-:S02]  /*9e40*/  IMAD R14, R5, -0x2, R6 ;  /* 0xfffffffe050e7824 */ /* 0x000fc400078e0206 */
[----:B------:R-:W-:Y:S01]  /*9e50*/  IMAD.SHL.U32 R5, R22, 0x100, RZ ;  /* 0x0000010016057824 */ /* 0x000fe200078e00ff */
[--C-:B------:R-:W-:Y:S02]  /*9e60*/  IADD3 R7, RZ, -R4, -R3.reuse ;  /* 0x80000004ff077210 */ /* 0x100fe40007ffe803 */
[----:B------:R-:W-:Y:S01]  /*9e70*/  LOP3.LUT R3, R8, 0x40, R3, 0xe2, !PT ;  /* 0x0000004008037812 */ /* 0x000fe200078ee203 */
[----:B------:R-:W-:Y:S01]  /*9e80*/  IMAD.SHL.U32 R8, R10, 0x2, RZ ;  /* 0x000000020a087824 */ /* 0x000fe200078e00ff */
[----:B------:R-:W-:Y:S01]  /*9e90*/  ISETP.GE.OR P0, PT, R5, UR8, P0 ;  /* 0x0000000805007c0c */ /* 0x000fe20008706670 */
[----:B------:R-:W-:Y:S02]  /*9ea0*/  IMAD R12, R0, -0x40, R7 ;  /* 0xffffffc0000c7824 */ /* 0x000fe400078e0207 */
[----:B------:R-:W-:Y:S01]  /*9eb0*/  IMAD.WIDE R6, R22, 0x100, RZ ;  /* 0x0000010016067825 */ /* 0x000fe200078e02ff */
[----:B------:R-:W-:-:S03]  /*9ec0*/  LOP3.LUT R8, R19, 0x6, R8, 0xf8, !PT ;  /* 0x0000000613087812 */ /* 0x000fc600078ef808 */
[----:B------:R-:W-:Y:S01]  /*9ed0*/  IMAD.MOV.U32 R22, RZ, RZ, -0x1 ;  /* 0xffffffffff167424 */ /* 0x000fe200078e00ff */
[----:B------:R-:W-:Y:S02]  /*9ee0*/  SHF.R.S32.HI R9, RZ, 0x1f, R8 ;  /* 0x0000001fff097819 */ /* 0x000fe40000011408 */
[----:B------:R-:W-:Y:S01]  /*9ef0*/  LOP3.LUT R0, R6, R3, R4, 0xfe, !PT ;  /* 0x0000000306007212 */ /* 0x000fe200078efe04 */
[----:B------:R-:W-:Y:S01]  /*9f00*/  IMAD.IADD R4, R14, 0x1, -R19 ;  /* 0x000000010e047824 */ /* 0x000fe200078e0a13 */
[----:B------:R-:W-:Y:S01]  /*9f10*/  IADD3 R3, -R5, UR8, R12 ;  /* 0x0000000805037c10 */ /* 0x000fe2000fffe10c */
[----:B------:R-:W-:-:S04]  /*9f20*/  IMAD.WIDE.U32 R10, R16, UR6, R8 ;  /* 0x00000006100a7c25 */ /* 0x000fc8000f8e0008 */
[----:B------:R-:W-:Y:S01]  /*9f30*/  IMAD.IADD R11, R11, 0x1, R13 ;  /* 0x000000010b0b7824 */ /* 0x000fe200078e020d */
[----:B------:R-:W-:Y:S06]  /*9f40*/  @P0 BRA `(.L_x_28) ;  /* 0x000000a400980947 */ /* 0x000fec0003800000 */
[----:B------:R-:W0:Y:S01]  /*9f50*/  LDC.64 R210, c[0x0][0x5c8] ;  /* 0x00017200ffd27b82 */ /* 0x000e220000000a00 */
[----:B-----5:R-:W-:Y:S01]  /*9f60*/  FSETP.NEU.AND P2, PT, R23, RZ, PT ;  /* 0x000000ff1700720b */ /* 0x020fe20003f4d000 */
[----:B------:R-:W-:Y:S01]  /*9f70*/  BSSY B0, `(.L_x_28) ;  /* 0x0000a63000007945 */ /* 0x000fe20003800000 */
[----:B------:R-:W-:-:S04]  /*9f80*/  ISETP.GT.AND P0, PT, R4, RZ, PT ;  /* 0x000000ff0400720c */ /* 0x000fc80003f04270 */
[----:B------:R-:W-:Y:S01]  /*9f90*/  ISETP.GT.AND P1, PT, R3, RZ, P0 ;  /* 0x000000ff0300720c */ /* 0x000fe20000724270 */
[-C--:B0-----:R-:W-:Y:S02]  /*9fa0*/  IMAD R5, R7, R210.reuse, RZ ;  /* 0x000000d207057224 */ /* 0x081fe400078e02ff */
[----:B------:R-:W-:-:S04]  /*9fb0*/  IMAD.WIDE.U32 R20, R0, R210, R10 ;  /* 0x000000d200147225 */ /* 0x000fc800078e000a */
[----:B------:R-:W-:-:S04]  /*9fc0*/  IMAD R5, R0, R211, R5 ;  /* 0x000000d300057224 */ /* 0x000fc800078e0205 */
[----:B------:R-:W-:Y:S01]  /*9fd0*/  IMAD.IADD R19, R21, 0x1, R5 ;  /* 0x0000000115137824 */ /* 0x000fe200078e0205 */
[----:B------:R-:W-:Y:S06]  /*9fe0*/  @!P2 BRA `(.L_x_29) ;  /* 0x00000074007ca947 */ /* 0x000fec0003800000 */
[----:B------:R-:W0:Y:S01]  /*9ff0*/  LDC.64 R208, c[0x0][0x5b8] ;  /* 0x00016e00ffd07b82 */ /* 0x000e220000000a00 */
[----:B------:R-:W-:-:S07]  /*a000*/  ULDC.64 UR4, c[0x0][0x5c0] ;  /* 0x0001700000047ab9 */ /* 0x000fce0000000a00 */
[----:B------:R-:W1:Y:S08]  /*a010*/  LDC.64 R206, c[0x0][0x5b0] ;  /* 0x00016c00ffce7b82 */ /* 0x000e700000000a00 */
[----:B------:R-:W2:Y:S01]  /*a020*/  LDC.64 R204, c[0x0][0x5a8] ;  /* 0x00016a00ffcc7b82 */ /* 0x000ea20000000a00 */
[-C--:B0-----:R-:W-:Y:S02]  /*a030*/  IMAD R6, R15, R208.reuse, RZ ;  /* 0x000000d00f067224 */ /* 0x081fe400078e02ff */
[----:B------:R-:W-:-:S04]  /*a040*/  IMAD.WIDE.U32 R10, R16, R208, R8 ;  /* 0x000000d0100a7225 */ /* 0x000fc800078e0008 */
[----:B------:R-:W-:Y:S02]  /*a050*/  IMAD R6, R16, R209, R6 ;  /* 0x000000d110067224 */ /* 0x000fe400078e0206 */
[-C--:B-1----:R-:W-:Y:S02]  /*a060*/  IMAD R5, R7, R206.reuse, RZ ;  /* 0x000000ce07057224 */ /* 0x082fe400078e02ff */
[----:B------:R-:W-:Y:S02]  /*a070*/  IMAD.IADD R13, R11, 0x1, R6 ;  /* 0x000000010b0d7824 */ /* 0x000fe400078e0206 */
[----:B------:R-:W-:Y:S02]  /*a080*/  IMAD.MOV.U32 R12, RZ, RZ, R10 ;  /* 0x000000ffff0c7224 */ /* 0x000fe400078e000a */
[C---:B------:R-:W-:Y:S02]  /*a090*/  IMAD R5, R0.reuse, R207, R5 ;  /* 0x000000cf00057224 */ /* 0x040fe400078e0205 */
[----:B------:R-:W-:-:S04]  /*a0a0*/  IMAD.WIDE.U32 R14, R0, R206, R12 ;  /* 0x000000ce000e7225 */ /* 0x000fc800078e000c */
[----:B------:R-:W-:Y:S01]  /*a0b0*/  IMAD.IADD R7, R15, 0x1, R5 ;  /* 0x000000010f077824 */ /* 0x000fe200078e0205 */
[----:B--2---:R-:W-:-:S04]  /*a0c0*/  LEA R212, P2, R14, R204, 0x1 ;  /* 0x000000cc0ed47211 */ /* 0x004fc800078408ff */
[----:B------:R-:W-:-:S05]  /*a0d0*/  LEA.HI.X R213, R14, R205, R7, 0x1, P2 ;  /* 0x000000cd0ed57211 */ /* 0x000fca00010f0c07 */
[----:B------:R-:W2:Y:S01]  /*a0e0*/  @P1 LDG.E.LTC128B.U16 R7, desc[UR56][R212.64] ;  /* 0x00000038d4071981 */ /* 0x000ea2000c1e1520 */
[----:B------:R-:W-:Y:S01]  /*a0f0*/  ISETP.GT.AND P3, PT, R4, 0x1, PT ;  /* 0x000000010400780c */ /* 0x000fe20003f64270 */
[----:B------:R-:W-:Y:S01]  /*a100*/  IMAD.WIDE.U32 R14, R0, R206, R8 ;  /* 0x000000ce000e7225 */ /* 0x000fe200078e0008 */
[----:B------:R-:W-:Y:S03]  /*a110*/  BSSY B1, `(.L_x_30) ;  /* 0x0000010000017945 */ /* 0x000fe60003800000 */
[----:B------:R-:W-:Y:S02]  /*a120*/  IMAD.IADD R15, R5, 0x1, R15 ;  /* 0x00000001050f7824 */ /* 0x000fe400078e020f */
[----:B------:R-:W-:-:S04]  /*a130*/  IMAD.WIDE.U32 R14, R16, R208, R14 ;  /* 0x000000d0100e7225 */ /* 0x000fc800078e000e */
[----:B------:R-:W-:Y:S02]  /*a140*/  IMAD.IADD R15, R6, 0x1, R15 ;  /* 0x00000001060f7824 */ /* 0x000fe400078e020f */
[----:B--2---:R-:W-:-:S05]  /*a150*/  HADD2.F32 R202, -RZ, R7.H0_H0 ;  /* 0x20000007ffca7230 */ /* 0x004fca0000004100 */
[----:B------:R-:W-:Y:S01]  /*a160*/  FMUL R21, R202, R23 ;  /* 0x00000017ca157220 */ /* 0x000fe20000400000 */
[----:B------:R-:W-:-:S03]  /*a170*/  LEA R202, P2, R20, UR4, 0x1 ;  /* 0x0000000414ca7c11 */ /* 0x000fc6000f8408ff */
[----:B------:R-:W-:Y:S01]  /*a180*/  FFMA R21, R192, R200, R21 ;  /* 0x000000c8c0157223 */ /* 0x000fe20000000015 */
[----:B------:R-:W-:Y:S02]  /*a190*/  LEA.HI.X R203, R20, UR5, R19, 0x1, P2 ;  /* 0x0000000514cb7c11 */ /* 0x000fe400090f0c13 */
[----:B------:R-:W-:Y:S02]  /*a1a0*/  ISETP.GT.AND P2, PT, R3, RZ, P3 ;  /* 0x000000ff0300720c */ /* 0x000fe40001f44270 */
[----:B------:R-:W-:Y:S02]  /*a1b0*/  F2FP.F16.F32.PACK_AB R19, RZ, R21 ;  /* 0x00000015ff13723e */ /* 0x000fe400000000ff */
[----:B------:R-:W-:-:S03]  /*a1c0*/  LEA R20, P4, R14, R204, 0x1 ;  /* 0x000000cc0e147211 */ /* 0x000fc600078808ff */
[----:B------:R0:W-:Y:S01]  /*a1d0*/  @P1 STG.E.U16 desc[UR56][R202.64], R19 ;  /* 0x00000013ca001986 */ /* 0x0001e2000c101538 */
[----:B------:R-:W-:-:S05]  /*a1e0*/  LEA.HI.X R21, R14, R205, R15, 0x1, P4 ;  /* 0x000000cd0e157211 */ /* 0x000fca00020f0c0f */
[----:B------:R-:W-:Y:S05]  /*a1f0*/  @!P2 BRA `(.L_x_31) ;  /* 0x000000000004a947 */ /* 0x000fea0003800000 */
[----:B------:R1:W5:Y:S02]  /*a200*/  LDG.E.LTC128B.U16 R7, desc[UR56][R20.64+0x2] ;  /* 0x0000023814077981 */ /* 0x000364000c1e1520 */
.L_x_31:
[----:B------:R-:W-:Y:S05]  /*a210*/  BSYNC B1 ;  /* 0x0000000000017941 */ /* 0x000fea0003800000 */
.L_x_30:
[----:B-----5:R-:W-:Y:S01]  /*a220*/  HADD2.F32 R14, -RZ, R7.H0_H0 ;  /* 0x20000007ff0e7230 */ /* 0x020fe20000004100 */
[----:B------:R-:W-:Y:S02]  /*a230*/  SHF.L.U64.HI R15, R206, 0x3, R207 ;  /* 0x00000003ce0f7819 */ /* 0x000fe400000102cf */
[----:B------:R-:W-:Y:S02]  /*a240*/  ISETP.GT.AND P1, PT, R3, 0x8, P0 ;  /* 0x000000080300780c */ /* 0x000fe40000724270 */
[----:B------:R-:W-:Y:S01]  /*a250*/  FMUL R14, R14, R23 ;  /* 0x000000170e0e7220 */ /* 0x000fe20000400000 */
[----:B------:R-:W-:-:S03]  /*a260*/  PRMT R216, R7, 0x7610, R216 ;  /* 0x0000761007d87816 */ /* 0x000fc600000000d8 */
[----:B------:R-:W-:Y:S01]  /*a270*/  FFMA R193, R193, R200, R14 ;  /* 0x000000c8c1c17223 */ /* 0x000fe2000000000e */
[----:B------:R-:W-:-:S04]  /*a280*/  IMAD.SHL.U32 R14, R206, 0x8, RZ ;  /* 0x00000008ce0e7824 */ /* 0x000fc800078e00ff */
[----:B------:R-:W-:Y:S01]  /*a290*/  IMAD.WIDE.U32 R214, R0, R206, R14 ;  /* 0x000000ce00d67225 */ /* 0x000fe200078e000e */
[----:B------:R-:W-:-:S03]  /*a2a0*/  F2FP.F16.F32.PACK_AB R213, RZ, R193 ;  /* 0x000000c1ffd5723e */ /* 0x000fc600000000ff */
[----:B------:R-:W-:Y:S01]  /*a2b0*/  IMAD.IADD R209, R5, 0x1, R215 ;  /* 0x0000000105d17824 */ /* 0x000fe200078e02d7 */
[----:B0-----:R-:W-:Y:S01]  /*a2c0*/  IADD3 R19, P4, R10, R214, RZ ;  /* 0x000000d60a137210 */ /* 0x001fe20007f9e0ff */
[----:B------:R0:W-:Y:S04]  /*a2d0*/  @P2 STG.E.U16 desc[UR56][R202.64+0x2], R213 ;  /* 0x000002d5ca002986 */ /* 0x0001e8000c101538 */
[----:B------:R-:W-:Y:S01]  /*a2e0*/  IMAD.X R212, R209, 0x1, R13, P4 ;  /* 0x00000001d1d47824 */ /* 0x000fe200020e060d */
[----:B------:R-:W-:-:S04]  /*a2f0*/  LEA R192, P4, R19, R204, 0x1 ;  /* 0x000000cc13c07211 */ /* 0x000fc800078808ff */
[----:B------:R-:W-:-:S05]  /*a300*/  LEA.HI.X R193, R19, R205, R212, 0x1, P4 ;  /* 0x000000cd13c17211 */ /* 0x000fca00020f0cd4 */
[----:B------:R2:W3:Y:S01]  /*a310*/  @P1 LDG.E.LTC128B.U16 R216, desc[UR56][R192.64] ;  /* 0x00000038c0d81981 */ /* 0x0004e2000c1e1520 */
[----:B------:R-:W-:Y:S01]  /*a320*/  IADD3 R212, P2, R8, R214, RZ ;  /* 0x000000d608d47210 */ /* 0x000fe20007f5e0ff */
[----:B------:R-:W-:Y:S01]  /*a330*/  BSSY B1, `(.L_x_32) ;  /* 0x0000012000017945 */ /* 0x000fe20003800000 */
[----:B------:R-:W-:-:S03]  /*a340*/  SHF.L.U64.HI R19, R210, 0x4, R211 ;  /* 0x00000004d2137819 */ /* 0x000fc600000102d3 */
[----:B0-----:R-:W-:Y:S02]  /*a350*/  IMAD.X R213, R9, 0x1, R209, P2 ;  /* 0x0000000109d57824 */ /* 0x001fe400010e06d1 */
[----:B------:R-:W-:-:S03]  /*a360*/  IMAD.WIDE.U32 R212, R16, R208, R212 ;  /* 0x000000d010d47225 */ /* 0x000fc600078e00d4 */
[----:B--2---:R-:W-:Y:S01]  /*a370*/  LEA R192, P2, R212, R204, 0x1 ;  /* 0x000000ccd4c07211 */ /* 0x004fe200078408ff */
[----:B---3--:R-:W-:-:S05]  /*a380*/  HADD2.F32 R218, -RZ, R216.H0_H0 ;  /* 0x200000d8ffda7230 */ /* 0x008fca0000004100 */
[----:B------:R-:W-:-:S04]  /*a390*/  FMUL R7, R218, R23 ;  /* 0x00000017da077220 */ /* 0x000fc80000400000 */
[----:B------:R-:W-:Y:S01]  /*a3a0*/  FFMA R194, R194, R200, R7 ;  /* 0x000000c8c2c27223 */ /* 0x000fe20000000007 */
[----:B------:R-:W-:-:S04]  /*a3b0*/  IMAD.IADD R7, R6, 0x1, R213 ;  /* 0x0000000106077824 */ /* 0x000fc800078e02d5 */
[----:B------:R-:W-:Y:S02]  /*a3c0*/  F2FP.F16.F32.PACK_AB R194, RZ, R194 ;  /* 0x000000c2ffc2723e */ /* 0x000fe400000000ff */
[----:B------:R-:W-:Y:S01]  /*a3d0*/  LEA.HI.X R193, R212, R205, R7, 0x1, P2 ;  /* 0x000000cdd4c17211 */ /* 0x000fe200010f0c07 */
[----:B------:R-:W-:Y:S01]  /*a3e0*/  IMAD.SHL.U32 R7, R210, 0x10, RZ ;  /* 0x00000010d2077824 */ /* 0x000fe200078e00ff */
[----:B------:R-:W-:-:S04]  /*a3f0*/  ISETP.GT.AND P2, PT, R3, 0x8, P3 ;  /* 0x000000080300780c */ /* 0x000fc80001f44270 */
[----:B------:R-:W-:-:S05]  /*a400*/  IADD3 R212, P4, R7, R202, RZ ;  /* 0x000000ca07d47210 */ /* 0x000fca0007f9e0ff */
[----:B------:R-:W-:-:S05]  /*a410*/  IMAD.X R213, R19, 0x1, R203, P4 ;  /* 0x0000000113d57824 */ /* 0x000fca00020e06cb */
[----:B------:R0:W-:Y:S01]  /*a420*/  @P1 STG.E.U16 desc[UR56][R212.64], R194 ;  /* 0x000000c2d4001986 */ /* 0x0001e2000c101538 */
[----:B------:R-:W-:Y:S05]  /*a430*/  @!P2 BRA `(.L_x_33) ;  /* 0x000000000004a947 */ /* 0x000fea0003800000 */
[----:B------:R2:W5:Y:S02]  /*a440*/  LDG.E.LTC128B.U16 R216, desc[UR56][R192.64+0x2] ;  /* 0x00000238c0d87981 */ /* 0x000564000c1e1520 */
.L_x_33:
[----:B------:R-:W-:Y:S05]  /*a450*/  BSYNC B1 ;  /* 0x0000000000017941 */ /* 0x000fea0003800000 */
.L_x_32:
[----:B0----5:R-:W-:Y:S01]  /*a460*/  HADD2.F32 R194, -RZ, R216.H0_H0 ;  /* 0x200000d8ffc27230 */ /* 0x021fe20000004100 */
[----:B------:R-:W-:Y:S01]  /*a470*/  ISETP.GT.AND P1, PT, R4, 0x8, PT ;  /* 0x000000080400780c */ /* 0x000fe20003f24270 */
[----:B------:R-:W-:Y:S03]  /*a480*/  BSSY B1, `(.L_x_34) ;  /* 0x0000008000017945 */ /* 0x000fe60003800000 */
[----:B------:R-:W-:Y:S01]  /*a490*/  FMUL R194, R194, R23 ;  /* 0x00000017c2c27220 */ /* 0x000fe20000400000 */
[----:B------:R-:W-:-:S03]  /*a4a0*/  ISETP.GT.AND P4, PT, R3, RZ, P1 ;  /* 0x000000ff0300720c */ /* 0x000fc60000f84270 */
[----:B------:R-:W-:-:S05]  /*a4b0*/  FFMA R194, R195, R200, R194 ;  /* 0x000000c8c3c27223 */ /* 0x000fca00000000c2 */
[----:B------:R-:W-:-:S05]  /*a4c0*/  F2FP.F16.F32.PACK_AB R194, RZ, R194 ;  /* 0x000000c2ffc2723e */ /* 0x000fca00000000ff */
[----:B------:R0:W-:Y:S01]  /*a4d0*/  @P2 STG.E.U16 desc[UR56][R212.64+0x2], R194 ;  /* 0x000002c2d4002986 */ /* 0x0001e2000c101538 */
[----:B------:R-:W-:Y:S05]  /*a4e0*/  @!P4 BRA `(.L_x_35) ;  /* 0x000000000004c947 */ /* 0x000fea0003800000 */
[----:B------:R3:W5:Y:S02]  /*a4f0*/  LDG.E.LTC128B.U16 R216, desc[UR56][R20.64+0x10] ;  /* 0x0000103814d87981 */ /* 0x000764000c1e1520 */
.L_x_35:
[----:B------:R-:W-:Y:S05]  /*a500*/  BSYNC B1 ;  /* 0x0000000000017941 */ /* 0x000fea0003800000 */
.L_x_34:
        /* <DEDUP_REMOVED lines=10> */
.L_x_37:
[----:B------:R-:W-:Y:S05]  /*a5b0*/  BSYNC B1 ;  /* 0x0000000000017941 */ /* 0x000fea0003800000 */
.L_x_36:
[----:B-----5:R-:W-:Y:S01]  /*a5c0*/  HADD2.F32 R194, -RZ, R216.H0_H0 ;  /* 0x200000d8ffc27230 */ /* 0x020fe20000004100 */
[----:B------:R-:W-:Y:S01]  /*a5d0*/  ISETP.GT.AND P4, PT, R3, 0x8, P1 ;  /* 0x000000080300780c */ /* 0x000fe20000f84270 */
[----:B------:R-:W-:Y:S03]  /*a5e0*/  BSSY B1, `(.L_x_38) ;  /* 0x0000007000017945 */ /* 0x000fe60003800000 */
[----:B------:R-:W-:-:S04]  /*a5f0*/  FMUL R194, R194, R23 ;  /* 0x00000017c2c27220 */ /* 0x000fc80000400000 */
[----:B------:R-:W-:-:S05]  /*a600*/  FFMA R194, R197, R200, R194 ;  /* 0x000000c8c5c27223 */ /* 0x000fca00000000c2 */
[----:B------:R-:W-:-:S05]  /*a610*/  F2FP.F16.F32.PACK_AB R194, RZ, R194 ;  /* 0x000000c2ffc2723e */ /* 0x000fca00000000ff */
[----:B------:R0:W-:Y:S01]  /*a620*/  @P5 STG.E.U16 desc[UR56][R202.64+0x12], R194 ;  /* 0x000012c2ca005986 */ /* 0x0001e2000c101538 */
[----:B------:R-:W-:Y:S05]  /*a630*/  @!P4 BRA `(.L_x_39) ;  /* 0x000000000004c947 */ /* 0x000fea0003800000 */
[----:B------:R0:W5:Y:S02]  /*a640*/  LDG.E.LTC128B.U16 R216, desc[UR56][R192.64+0x10] ;  /* 0x00001038c0d87981 */ /* 0x000164000c1e1520 */
.L_x_39:
[----:B------:R-:W-:Y:S05]  /*a650*/  BSYNC B1 ;  /* 0x0000000000017941 */ /* 0x000fea0003800000 */
.L_x_38:
[----:B0----5:R-:W-:Y:S01]  /*a660*/  HADD2.F32 R194, -RZ, R216.H0_H0 ;  /* 0x200000d8ffc27230 */ /* 0x021fe20000004100 */
        /* <DEDUP_REMOVED lines=8> */
.L_x_41:
[----:B------:R-:W-:Y:S05]  /*a6f0*/  BSYNC B1 ;  /* 0x0000000000017941 */ /* 0x000fea0003800000 */
.L_x_40:
[----:B-----5:R-:W-:Y:S01]  /*a700*/  HADD2.F32 R12, -RZ, R216.H0_H0 ;  /* 0x200000d8ff0c7230 */ /* 0x020fe20000004100 */
[----:B------:R-:W-:Y:S01]  /*a710*/  ISETP.GT.AND P4, PT, R3, 0x80, P0 ;  /* 0x000000800300780c */ /* 0x000fe20000784270 */
[----:B------:R-:W-:Y:S02]  /*a720*/  IMAD.MOV.U32 R215, RZ, RZ, R209 ;  /* 0x000000ffffd77224 */ /* 0x000fe400078e00d1 */
[----:B------:R-:W-:Y:S02]  /*a730*/  IMAD R207, R207, 0x78, RZ ;  /* 0x00000078cfcf7824 */ /* 0x000fe400078e02ff */
[----:B------:R-:W-:Y:S01]  /*a740*/  FMUL R12, R12, R23 ;  /* 0x000000170c0c7220 */ /* 0x000fe20000400000 */
[----:B------:R-:W-:-:S04]  /*a750*/  IMAD.WIDE.U32 R214, R206, 0x78, R214 ;  /* 0x00000078ced67825 */ /* 0x000fc800078e00d6 */
[----:B------:R-:W-:Y:S01]  /*a760*/  FFMA R12, R199, R200, R12 ;  /* 0x000000c8c70c7223 */ /* 0x000fe2000000000c */
[----:B------:R-:W-:-:S04]  /*a770*/  IMAD.IADD R11, R215, 0x1, R207 ;  /* 0x00000001d70b7824 */ /* 0x000fc800078e02cf */
[----:B------:R-:W-:-:S04]  /*a780*/  F2FP.F16.F32.PACK_AB R12, RZ, R12 ;  /* 0x0000000cff0c723e */ /* 0x000fc800000000ff */
[----:B------:R-:W-:-:S05]  /*a790*/  PRMT R198, R12, 0x7610, R198 ;  /* 0x000076100cc67816 */ /* 0x000fca00000000c6 */
[----:B------:R1:W-:Y:S01]  /*a7a0*/  @P5 STG.E.U16 desc[UR56][R212.64+0x12], R198 ;  /* 0x000012c6d4005986 */ /* 0x0003e2000c101538 */
[----:B------:R-:W-:-:S05]  /*a7b0*/  IADD3 R12, P5, R10, R214, RZ ;  /* 0x000000d60a0c7210 */ /* 0x000fca0007fbe0ff */
[----:B0-----:R-:W-:Y:S01]  /*a7c0*/  IMAD.X R195, R11, 0x1, R13, P5 ;  /* 0x000000010bc37824 */ /* 0x001fe200028e060d */
[----:B------:R-:W-:-:S04]  /*a7d0*/  LEA R194, P5, R12, R204, 0x1 ;  /* 0x000000cc0cc27211 */ /* 0x000fc800078a08ff */
[----:B------:R-:W-:Y:S02]  /*a7e0*/  LEA.HI.X R195, R12, R205, R195, 0x1, P5 ;  /* 0x000000cd0cc37211 */ /* 0x000fe400028f0cc3 */
[----:B------:R-:W-:-:S06]  /*a7f0*/  PRMT R12, R216, 0x7610, R12 ;  /* 0x00007610d80c7816 */ /* 0x000fcc000000000c */
[----:B------:R-:W2:Y:S01]  /*a800*/  @P4 LDG.E.LTC128B.U16 R12, desc[UR56][R194.64] ;  /* 0x00000038c20c4981 */ /* 0x000ea2000c1e1520 */
[----:B------:R-:W-:Y:S01]  /*a810*/  IMAD R211, R211, 0xf0, RZ ;  /* 0x000000f0d3d37824 */ /* 0x000fe200078e02ff */
[----:B------:R-:W-:Y:S01]  /*a820*/  BSSY B1, `(.L_x_42) ;  /* 0x0000019000017945 */ /* 0x000fe20003800000 */
[----:B------:R-:W-:-:S04]  /*a830*/  IMAD.WIDE.U32 R218, R206, 0x78, R14 ;  /* 0x00000078ceda7825 */ /* 0x000fc800078e000e */
[----:B------:R-:W-:Y:S02]  /*a840*/  IMAD.IADD R219, R207, 0x1, R219 ;  /* 0x00000001cfdb7824 */ /* 0x000fe400078e02db */
[----:B--2---:R-:W-:-:S05]  /*a850*/  HADD2.F32 R196, -RZ, R12.H0_H0 ;  /* 0x2000000cffc47230 */ /* 0x004fca0000004100 */
[----:B------:R-:W-:-:S04]  /*a860*/  FMUL R197, R196, R23 ;  /* 0x00000017c4c57220 */ /* 0x000fc80000400000 */
[----:B------:R-:W-:-:S05]  /*a870*/  FFMA R197, R184, R200, R197 ;  /* 0x000000c8b8c57223 */ /* 0x000fca00000000c5 */
[----:B------:R-:W-:Y:S01]  /*a880*/  F2FP.F16.F32.PACK_AB R184, RZ, R197 ;  /* 0x000000c5ffb8723e */ /* 0x000fe200000000ff */
[----:B------:R-:W-:-:S03]  /*a890*/  IMAD.WIDE.U32 R196, R210, 0xf0, R212 ;  /* 0x000000f0d2c47825 */ /* 0x000fc600078e00d4 */
[----:B------:R-:W-:Y:S01]  /*a8a0*/  PRMT R195, R184, 0x7610, R195 ;  /* 0x00007610b8c37816 */ /* 0x000fe200000000c3 */
[----:B------:R-:W-:Y:S02]  /*a8b0*/  IMAD.IADD R199, R197, 0x1, R211 ;  /* 0x00000001c5c77824 */ /* 0x000fe400078e02d3 */
[----:B-1----:R-:W-:-:S05]  /*a8c0*/  @P4 IMAD.MOV.U32 R198, RZ, RZ, R196 ;  /* 0x000000ffffc64224 */ /* 0x002fca00078e00c4 */
[----:B------:R0:W-:Y:S02]  /*a8d0*/  @P4 STG.E.U16 desc[UR56][R198.64], R195 ;  /* 0x000000c3c6004986 */ /* 0x0001e4000c101538 */
[----:B0-----:R-:W-:-:S03]  /*a8e0*/  IMAD.WIDE.U32 R194, R0, R206, R218 ;  /* 0x000000ce00c27225 */ /* 0x001fc600078e00da */
[----:B------:R-:W-:-:S04]  /*a8f0*/  IADD3 R216, P4, R8, R194, RZ ;  /* 0x000000c208d87210 */ /* 0x000fc80007f9e0ff */
[----:B------:R-:W-:-:S03]  /*a900*/  IADD3.X R217, R9, R5, R195, P4, !PT ;  /* 0x0000000509d97210 */ /* 0x000fc600027fe4c3 */
[----:B------:R-:W-:-:S04]  /*a910*/  IMAD.WIDE.U32 R216, R16, R208, R216 ;  /* 0x000000d010d87225 */ /* 0x000fc800078e00d8 */
[----:B------:R-:W-:Y:S01]  /*a920*/  IMAD.IADD R184, R6, 0x1, R217 ;  /* 0x0000000106b87824 */ /* 0x000fe200078e02d9 */
[----:B------:R-:W-:-:S04]  /*a930*/  LEA R194, P4, R216, R204, 0x1 ;  /* 0x000000ccd8c27211 */ /* 0x000fc800078808ff */
[----:B------:R-:W-:Y:S02]  /*a940*/  LEA.HI.X R195, R216, R205, R184, 0x1, P4 ;  /* 0x000000cdd8c37211 */ /* 0x000fe400020f0cb8 */
[----:B------:R-:W-:-:S04]  /*a950*/  IADD3 R214, P4, P5, R10, R214, R14 ;  /* 0x000000d60ad67210 */ /* 0x000fc80007d9e00e */
[----:B------:R-:W-:Y:S02]  /*a960*/  IADD3.X R13, R13, R11, R15, P4, P5 ;  /* 0x0000000b0d0d7210 */ /* 0x000fe400027ea40f */
[----:B------:R-:W-:Y:S02]  /*a970*/  ISETP.GT.AND P4, PT, R3, 0x80, P3 ;  /* 0x000000800300780c */ /* 0x000fe40001f84270 */
[----:B------:R-:W-:-:S11]  /*a980*/  IADD3 R10, P5, R14, R218, RZ ;  /* 0x000000da0e0a7210 */ /* 0x000fd60007fbe0ff */
[----:B------:R-:W-:Y:S05]  /*a990*/  @!P4 BRA `(.L_x_43) ;  /* 0x000000000004c947 */ /* 0x000fea0003800000 */
[----:B------:R0:W5:Y:S02]  /*a9a0*/  LDG.E.LTC128B.U16 R12, desc[UR56][R194.64+0x2] ;  /* 0x00000238c20c7981 */ /* 0x000164000c1e1520 */
.L_x_43:
[----:B------:R-:W-:Y:S05]  /*a9b0*/  BSYNC B1 ;  /* 0x0000000000017941 */ /* 0x000fea0003800000 */
.L_x_42:
[----:B-----5:R-:W-:Y:S01]  /*a9c0*/  HADD2.F32 R14, -RZ, R12.H0_H0 ;  /* 0x2000000cff0e7230 */ /* 0x020fe20000004100 */
[----:B------:R-:W-:Y:S01]  /*a9d0*/  ISETP.GT.AND P0, PT, R3, 0x88, P0 ;  /* 0x000000880300780c */ /* 0x000fe20000704270 */
[----:B------:R-:W-:Y:S01]  /*a9e0*/  IMAD.X R11, R219, 0x1, R15, P5 ;  /* 0x00000001db0b7824 */ /* 0x000fe200028e060f */
[----:B------:R-:W-:Y:S01]  /*a9f0*/  BSSY B1, `(.L_x_44) ;  /* 0x000000e000017945 */ /* 0x000fe20003800000 */
[----:B------:R-:W-:Y:S02]  /*aa00*/  @P4 IMAD.MOV.U32 R15, RZ, RZ, R199 ;  /* 0x000000ffff0f4224 */ /* 0x000fe400078e00c7 */
[----:B------:R-:W-:Y:S01]  /*aa10*/  FMUL R14, R14, R23 ;  /* 0x000000170e0e7220 */ /* 0x000fe20000400000 */
[----:B------:R-:W-:-:S04]  /*aa20*/  IMAD.WIDE.U32 R206, R0, R206, R10 ;  /* 0x000000ce00ce7225 */ /* 0x000fc800078e000a */
[----:B------:R-:W-:Y:S01]  /*aa30*/  FFMA R14, R185, R200, R14 ;  /* 0x000000c8b90e7223 */ /* 0x000fe2000000000e */
[----:B------:R-:W-:-:S04]  /*aa40*/  IADD3 R10, P5, R8, R206, RZ ;  /* 0x000000ce080a7210 */ /* 0x000fc80007fbe0ff */
[----:B------:R-:W-:-:S04]  /*aa50*/  F2FP.F16.F32.PACK_AB R14, RZ, R14 ;  /* 0x0000000eff0e723e */ /* 0x000fc800000000ff */
[----:B------:R-:W-:Y:S01]  /*aa60*/  PRMT R0, R14, 0x7610, R0 ;  /* 0x000076100e007816 */ /* 0x000fe20000000000 */
[----:B------:R-:W-:-:S05]  /*aa70*/  @P4 IMAD.MOV.U32 R14, RZ, RZ, R196 ;  /* 0x000000ffff0e4224 */ /* 0x000fca00078e00c4 */
[----:B------:R1:W-:Y:S02]  /*aa80*/  @P4 STG.E.U16 desc[UR56][R14.64+0x2], R0 ;  /* 0x000002000e004986 */ /* 0x0003e4000c101538 */
[----:B-1----:R-:W-:-:S04]  /*aa90*/  LEA R14, P4, R214, R204, 0x1 ;  /* 0x000000ccd60e7211 */ /* 0x002fc800078808ff */
[----:B------:R-:W-:Y:S01]  /*aaa0*/  LEA.HI.X R15, R214, R205, R13, 0x1, P4 ;  /* 0x000000cdd60f7211 */ /* 0x000fe200020f0c0d */
[----:B------:R-:W-:Y:S08]  /*aab0*/  @!P0 BRA `(.L_x_45) ;  /* 0x0000000000048947 */ /* 0x000ff00003800000 */
[----:B------:R1:W5:Y:S02]  /*aac0*/  LDG.E.LTC128B.U16 R12, desc[UR56][R14.64] ;  /* 0x000000380e0c7981 */ /* 0x000364000c1e1520 */
.L_x_45:
[----:B------:R-:W-:Y:S05]  /*aad0*/  BSYNC B1 ;  /* 0x0000000000017941 */ /* 0x000fea0003800000 */
.L_x_44:
[----:B-----5:R-:W-:Y:S01]  /*aae0*/  HADD2.F32 R0, -RZ, R12.H0_H0 ;  /* 0x2000000cff007230 */ /* 0x020fe20000004100 */
[----:B------:R-:W-:Y:S01]  /*aaf0*/  IADD3.X R11, R9, R5, R207, P5, !PT ;  /* 0x00000005090b7210 */ /* 0x000fe20002ffe4cf */
[----:B------:R-:W-:Y:S01]  /*ab00*/  BSSY B1, `(.L_x_46) ;  /* 0x000000e000017945 */ /* 0x000fe20003800000 */
[----:B------:R-:W-:Y:S02]  /*ab10*/  IADD3 R8, P4, R7, R196, RZ ;  /* 0x000000c407087210 */ /* 0x000fe40007f9e0ff */
[----:B------:R-:W-:Y:S01]  /*ab20*/  FMUL R5, R0, R23 ;  /* 0x0000001700057220 */ /* 0x000fe20000400000 */
[----:B------:R-:W-:Y:S01]  /*ab30*/  ISETP.GT.AND P3, PT, R3, 0x88, P3 ;  /* 0x000000880300780c */ /* 0x000fe20001f64270 */
[----:B------:R-:W-:-:S04]  /*ab40*/  IMAD.WIDE.U32 R10, R16, R208, R10 ;  /* 0x000000d0100a7225 */ /* 0x000fc800078e000a */
[----:B------:R-:W-:Y:S01]  /*ab50*/  FFMA R5, R186, R200, R5 ;  /* 0x000000c8ba057223 */ /* 0x000fe20000000005 */
[----:B------:R-:W-:Y:S01]  /*ab60*/  IMAD.X R9, R199, 0x1, R19, P4 ;  /* 0x00000001c7097824 */ /* 0x000fe200020e0613 */
[----:B------:R-:W-:Y:S01]  /*ab70*/  LEA R204, P5, R10, R204, 0x1 ;  /* 0x000000cc0acc7211 */ /* 0x000fe200078a08ff */
[----:B------:R-:W-:Y:S02]  /*ab80*/  IMAD.IADD R6, R6, 0x1, R11 ;  /* 0x0000000106067824 */ /* 0x000fe400078e020b */
[----:B------:R-:W-:-:S03]  /*ab90*/  F2FP.F16.F32.PACK_AB R5, RZ, R5 ;  /* 0x00000005ff05723e */ /* 0x000fc600000000ff */
[----:B------:R-:W-:Y:S02]  /*aba0*/  LEA.HI.X R205, R10, R205, R6, 0x1, P5 ;  /* 0x000000cd0acd7211 */ /* 0x000fe400028f0c06 */
[----:B------:R2:W-:Y:S01]  /*abb0*/  @P0 STG.E.U16 desc[UR56][R8.64], R5 ;  /* 0x0000000508000986 */ /* 0x0005e2000c101538 */
[----:B------:R-:W-:Y:S05]  /*abc0*/  @!P3 BRA `(.L_x_47) ;  /* 0x000000000004b947 */ /* 0x000fea0003800000 */
[----:B------:R0:W5:Y:S02]  /*abd0*/  LDG.E.LTC128B.U16 R12, desc[UR56][R204.64+0x2] ;  /* 0x00000238cc0c7981 */ /* 0x000164000c1e1520 */
.L_x_47:
[----:B------:R-:W-:Y:S05]  /*abe0*/  BSYNC B1 ;  /* 0x0000000000017941 */ /* 0x000fea0003800000 */
.L_x_46:
        /* <DEDUP_REMOVED lines=9> */
.L_x_49:
[----:B------:R-:W-:Y:S05]  /*ac80*/  BSYNC B1 ;  /* 0x0000000000017941 */ /* 0x000fea0003800000 */
.L_x_48:
[----:B0----5:R-:W-:Y:S01]  /*ac90*/  HADD2.F32 R0, -RZ, R12.H0_H0 ;  /* 0x2000000cff007230 */ /* 0x021fe20000004100 */
[----:B------:R-:W-:Y:S01]  /*aca0*/  ISETP.GT.AND P3, PT, R3, 0x80, P2 ;  /* 0x000000800300780c */ /* 0x000fe20001764270 */
[----:B------:R-:W-:Y:S01]  /*acb0*/  @P0 IMAD.MOV.U32 R10, RZ, RZ, R196 ;  /* 0x000000ffff0a0224 */ /* 0x000fe200078e00c4 */
[----:B------:R-:W-:Y:S01]  /*acc0*/  BSSY B1, `(.L_x_50) ;  /* 0x0000008000017945 */ /* 0x000fe20003800000 */
[----:B------:R-:W-:Y:S02]  /*acd0*/  @P0 IMAD.MOV.U32 R11, RZ, RZ, R199 ;  /* 0x000000ffff0b0224 */ /* 0x000fe400078e00c7 */
[----:B--2---:R-:W-:-:S04]  /*ace0*/  FMUL R5, R0, R23 ;  /* 0x0000001700057220 */ /* 0x004fc80000400000 */
[----:B------:R-:W-:-:S05]  /*acf0*/  FFMA R5, R188, R200, R5 ;  /* 0x000000c8bc057223 */ /* 0x000fca0000000005 */
[----:B------:R-:W-:-:S05]  /*ad00*/  F2FP.F16.F32.PACK_AB R5, RZ, R5 ;  /* 0x00000005ff05723e */ /* 0x000fca00000000ff */
[----:B------:R0:W-:Y:S01]  /*ad10*/  @P0 STG.E.U16 desc[UR56][R10.64+0x10], R5 ;  /* 0x000010050a000986 */ /* 0x0001e2000c101538 */
[----:B------:R-:W-:Y:S05]  /*ad20*/  @!P3 BRA `(.L_x_51) ;  /* 0x000000000004b947 */ /* 0x000fea0003800000 */
[----:B------:R2:W5:Y:S02]  /*ad30*/  LDG.E.LTC128B.U16 R12, desc[UR56][R194.64+0x12] ;  /* 0x00001238c20c7981 */ /* 0x000564000c1e1520 */
.L_x_51:
[----:B------:R-:W-:Y:S05]  /*ad40*/  BSYNC B1 ;  /* 0x0000000000017941 */ /* 0x000fea0003800000 */
.L_x_50:
[----:B-----5:R-:W-:Y:S01]  /*ad50*/  HADD2.F32 R0, -RZ, R12.H0_H0 ;  /* 0x2000000cff007230 */ /* 0x020fe20000004100 */
[----:B------:R-:W-:Y:S01]  /*ad60*/  ISETP.GT.AND P1, PT, R3, 0x88, P1 ;  /* 0x000000880300780c */ /* 0x000fe20000f24270 */
[----:B------:R-:W-:Y:S01]  /*ad70*/  @P3 IMAD.MOV.U32 R197, RZ, RZ, R199 ;  /* 0x000000ffffc53224 */ /* 0x000fe200078e00c7 */
[----:B------:R-:W-:Y:S02]  /*ad80*/  BSSY B1, `(.L_x_52) ;  /* 0x0000007000017945 */ /* 0x000fe40003800000 */
[----:B------:R-:W-:-:S04]  /*ad90*/  FMUL R0, R0, R23 ;  /* 0x0000001700007220 */ /* 0x000fc80000400000 */
[----:B------:R-:W-:-:S05]  /*ada0*/  FFMA R0, R189, R200, R0 ;  /* 0x000000c8bd007223 */ /* 0x000fca0000000000 */
[----:B------:R-:W-:-:S05]  /*adb0*/  F2FP.F16.F32.PACK_AB R0, RZ, R0 ;  /* 0x00000000ff00723e */ /* 0x000fca00000000ff */
[----:B------:R0:W-:Y:S01]  /*adc0*/  @P3 STG.E.U16 desc[UR56][R196.64+0x12], R0 ;  /* 0x00001200c4003986 */ /* 0x0001e2000c101538 */
[----:B------:R-:W-:Y:S05]  /*add0*/  @!P1 BRA `(.L_x_53) ;  /* 0x0000000000049947 */ /* 0x000fea0003800000 */
[----:B------:R0:W5:Y:S02]  /*ade0*/  LDG.E.LTC128B.U16 R12, desc[UR56][R204.64+0x10] ;  /* 0x00001038cc0c7981 */ /* 0x000164000c1e1520 */
.L_x_53:
[----:B------:R-:W-:Y:S05]  /*adf0*/  BSYNC B1 ;  /* 0x0000000000017941 */ /* 0x000fea0003800000 */
.L_x_52:
        /* <DEDUP_REMOVED lines=9> */
.L_x_55:
[----:B------:R-:W-:Y:S05]  /*ae90*/  BSYNC B1 ;  /* 0x0000000000017941 */ /* 0x000fea0003800000 */
.L_x_54:
[----:B-----5:R-:W-:Y:S01]  /*aea0*/  HADD2.F32 R0, -RZ, R12.H0_H0 ;  /* 0x2000000cff007230 */ /* 0x020fe20000004100 */
        /* <DEDUP_REMOVED lines=9> */
.L_x_57:
[----:B------:R-:W-:Y:S05]  /*af40*/  BSYNC B1 ;  /* 0x0000000000017941 */ /* 0x000fea0003800000 */
.L_x_56:
        /* <DEDUP_REMOVED lines=10> */
.L_x_59:
[----:B------:R-:W-:Y:S05]  /*aff0*/  BSYNC B1 ;  /* 0x0000000000017941 */ /* 0x000fea0003800000 */
.L_x_58:
        /* <DEDUP_REMOVED lines=9> */
.L_x_61:
[----:B------:R-:W-:Y:S05]  /*b090*/  BSYNC B1 ;  /* 0x0000000000017941 */ /* 0x000fea0003800000 */
.L_x_60:
        /* <DEDUP_REMOVED lines=9> */
.L_x_63:
[----:B------:R-:W-:Y:S05]  /*b130*/  BSYNC B1 ;  /* 0x0000000000017941 */ /* 0x000fea0003800000 */
.L_x_62:
        /* <DEDUP_REMOVED lines=10> */
.L_x_65:
[----:B------:R-:W-:Y:S05]  /*b1e0*/  BSYNC B1 ;  /* 0x0000000000017941 */ /* 0x000fea0003800000 */
.L_x_64:
        /* <DEDUP_REMOVED lines=10> */
.L_x_67:
[----:B------:R-:W-:Y:S05]  /*b290*/  BSYNC B1 ;  /* 0x0000000000017941 */ /* 0x000fea0003800000 */
.L_x_66:
        /* <DEDUP_REMOVED lines=9> */
.L_x_69:
[----:B------:R-:W-:Y:S05]  /*b330*/  BSYNC B1 ;  /* 0x0000000000017941 */ /* 0x000fea0003800000 */
.L_x_68:
        /* <DEDUP_REMOVED lines=9> */
.L_x_71:
[----:B------:R-:W-:Y:S05]  /*b3d0*/  BSYNC B1 ;  /* 0x0000000000017941 */ /* 0x000fea0003800000 */
.L_x_70:
        /* <DEDUP_REMOVED lines=9> */
.L_x_73:
[----:B------:R-:W-:Y:S05]  /*b470*/  BSYNC B1 ;  /* 0x0000000000017941 */ /* 0x000fea0003800000 */
.L_x_72:
[----:B0----5:R-:W-:Y:S01]  /*b480*/  HADD2.F32 R0, -RZ, R12.H0_H0 ;  /* 0x2000000cff007230 */ /* 0x021fe20000004100 */
[----:B------:R-:W-:Y:S01]  /*b490*/  ISETP.GT.AND P4, PT, R3, 0x80, P2 ;  /* 0x000000800300780c */ /* 0x000fe20001784270 */
[----:B------:R-:W-:Y:S01]  /*b4a0*/  IMAD.WIDE.U32 R10, R210, 0xf0, R212 ;  /* 0x000000f0d20a7825 */ /* 0x000fe200078e00d4 */
[----:B------:R-:W-:Y:S03]  /*b4b0*/  BSSY B1, `(.L_x_74) ;  /* 0x0000009000017945 */ /* 0x000fe60003800000 */
[----:B------:R-:W-:Y:S01]  /*b4c0*/  FMUL R5, R0, R23 ;  /* 0x0000001700057220 */ /* 0x000fe20000400000 */
[----:B------:R-:W-:Y:S02]  /*b4d0*/  IMAD.IADD R9, R211, 0x1, R11 ;  /* 0x00000001d3097824 */ /* 0x000fe400078e020b */
[----:B------:R-:W-:Y:S02]  /*b4e0*/  IMAD.MOV.U32 R8, RZ, RZ, R10 ;  /* 0x000000ffff087224 */ /* 0x000fe400078e000a */
[----:B------:R-:W-:-:S05]  /*b4f0*/  FFMA R5, R168, R200, R5 ;  /* 0x000000c8a8057223 */ /* 0x000fca0000000005 */
[----:B------:R-:W-:-:S05]  /*b500*/  F2FP.F16.F32.PACK_AB R5, RZ, R5 ;  /* 0x00000005ff05723e */ /* 0x000fca00000000ff */
[----:B------:R0:W-:Y:S01]  /*b510*/  @P5 STG.E.U16 desc[UR56][R8.64+0x20], R5 ;  /* 0x0000200508005986 */ /* 0x0001e2000c101538 */
[----:B------:R-:W-:Y:S05]  /*b520*/  @!P4 BRA `(.L_x_75) ;  /* 0x000000000004c947 */ /* 0x000fea0003800000 */
[----:B------:R0:W5:Y:S02]  /*b530*/  LDG.E.LTC128B.U16 R12, desc[UR56][R194.64+0x22] ;  /* 0x00002238c20c7981 */ /* 0x000164000c1e1520 */
.L_x_75:
[----:B------:R-:W-:Y:S05]  /*b540*/  BSYNC B1 ;  /* 0x0000000000017941 */ /* 0x000fea0003800000 */
.L_x_74:
        /* <DEDUP_REMOVED lines=9> */
.L_x_77:
[----:B------:R-:W-:Y:S05]  /*b5e0*/  BSYNC B1 ;  /* 0x0000000000017941 */ /* 0x000fea0003800000 */
.L_x_76:
[----:B0----5:R-:W-:Y:S01]  /*b5f0*/  HADD2.F32 R0, -RZ, R12.H0_H0 ;  /* 0x2000000cff007230 */ /* 0x021fe20000004100 */
[----:B------:R-:W-:Y:S01]  /*b600*/  IADD3 R6, P4, R7, R10, RZ ;  /* 0x0000000a07067210 */ /* 0x000fe20007f9e0ff */
[----:B------:R-:W-:Y:S01]  /*b610*/  BSSY B1, `(.L_x_78) ;  /* 0x0000009000017945 */ /* 0x000fe20003800000 */
[----:B------:R-:W-:Y:S02]  /*b620*/  ISETP.GT.AND P2, PT, R3, 0x88, P2 ;  /* 0x000000880300780c */ /* 0x000fe40001744270 */
[----:B------:R-:W-:Y:S01]  /*b630*/  FMUL R5, R0, R23 ;  /* 0x0000001700057220 */ /* 0x000fe20000400000 */
[----:B------:R-:W-:-:S03]  /*b640*/  IMAD.X R7, R19, 0x1, R9, P4 ;  /* 0x0000000113077824 */ /* 0x000fc600020e0609 */
[----:B------:R-:W-:-:S05]  /*b650*/  FFMA R5, R170, R200, R5 ;  /* 0x000000c8aa057223 */ /* 0x000fca0000000005 */
[----:B------:R-:W-:-:S05]  /*b660*/  F2FP.F16.F32.PACK_AB R5, RZ, R5 ;  /* 0x00000005ff05723e */ /* 0x000fca00000000ff */
[----:B------:R0:W-:Y:S01]  /*b670*/  @P3 STG.E.U16 desc[UR56][R6.64+0x20], R5 ;  /* 0x0000200506003986 */ /* 0x0001e2000c101538 */
[----:B------:R-:W-:Y:S05]  /*b680*/  @!P2 BRA `(.L_x_79) ;  /* 0x000000000004a947 */ /* 0x000fea0003800000 */
[----:B------:R0:W5:Y:S02]  /*b690*/  LDG.E.LTC128B.U16 R12, desc[UR56][R204.64+0x22] ;  /* 0x00002238cc0c7981 */ /* 0x000164000c1e1520 */
.L_x_79:
[----:B------:R-:W-:Y:S05]  /*b6a0*/  BSYNC B1 ;  /* 0x0000000000017941 */ /* 0x000fea0003800000 */
.L_x_78:
        /* <DEDUP_REMOVED lines=9> */
.L_x_81:
[----:B------:R-:W-:Y:S05]  /*b740*/  BSYNC B1 ;  /* 0x0000000000017941 */ /* 0x000fea0003800000 */
.L_x_80:
        /* <DEDUP_REMOVED lines=9> */
.L_x_83:
[----:B------:R-:W-:Y:S05]  /*b7e0*/  BSYNC B1 ;  /* 0x0000000000017941 */ /* 0x000fea0003800000 */
.L_x_82:
        /* <DEDUP_REMOVED lines=9> */
.L_x_85:
[----:B------:R-:W-:Y:S05]  /*b880*/  BSYNC B1 ;  /* 0x0000000000017941 */ /* 0x000fea0003800000 */
.L_x_84:
        /* <DEDUP_REMOVED lines=9> */
.L_x_87:
[----:B------:R-:W-:Y:S05]  /*b920*/  BSYNC B1 ;  /* 0x0000000000017941 */ /* 0x000fea0003800000 */
.L_x_86:
        /* <DEDUP_REMOVED lines=10> */
.L_x_89:
[----:B------:R-:W-:Y:S05]  /*b9d0*/  BSYNC B1 ;  /* 0x0000000000017941 */ /* 0x000fea0003800000 */
.L_x_88:
        /* <DEDUP_REMOVED lines=10> */
.L_x_91:
[----:B------:R-:W-:Y:S05]  /*ba80*/  BSYNC B1 ;  /* 0x0000000000017941 */ /* 0x000fea0003800000 */
.L_x_90:
        /* <DEDUP_REMOVED lines=9> */
.L_x_93:
[----:B------:R-:W-:Y:S05]  /*bb20*/  BSYNC B1 ;  /* 0x0000000000017941 */ /* 0x000fea0003800000 */
.L_x_92:
        /* <DEDUP_REMOVED lines=9> */
.L_x_95:
[----:B------:R-:W-:Y:S05]  /*bbc0*/  BSYNC B1 ;  /* 0x0000000000017941 */ /* 0x000fea0003800000 */
.L_x_94:
        /* <DEDUP_REMOVED lines=10> */
.L_x_97:
[----:B------:R-:W-:Y:S05]  /*bc70*/  BSYNC B1 ;  /* 0x0000000000017941 */ /* 0x000fea0003800000 */
.L_x_96:
        /* <DEDUP_REMOVED lines=10> */
.L_x_99:
[----:B------:R-:W-:Y:S05]  /*bd20*/  BSYNC B1 ;  /* 0x0000000000017941 */ /* 0x000fea0003800000 */
.L_x_98:
        /* <DEDUP_REMOVED lines=9> */
.L_x_101:
[----:B------:R-:W-:Y:S05]  /*bdc0*/  BSYNC B1 ;  /* 0x0000000000017941 */ /* 0x000fea0003800000 */
.L_x_100:
        /* <DEDUP_REMOVED lines=9> */
.L_x_103:
[----:B------:R-:W-:Y:S05]  /*be60*/  BSYNC B1 ;  /* 0x0000000000017941 */ /* 0x000fea0003800000 */
.L_x_102:
        /* <DEDUP_REMOVED lines=9> */
.L_x_105:
[----:B------:R-:W-:Y:S05]  /*bf00*/  BSYNC B1 ;  /* 0x0000000000017941 */ /* 0x000fea0003800000 */
.L_x_104:
        /* <DEDUP_REMOVED lines=9> */
.L_x_107:
[----:B------:R-:W-:Y:S05]  /*bfa0*/  BSYNC B1 ;  /* 0x0000000000017941 */ /* 0x000fea0003800000 */
.L_x_106:
        /* <DEDUP_REMOVED lines=9> */
.L_x_109:
[----:B------:R-:W-:Y:S05]  /*c040*/  BSYNC B1 ;  /* 0x0000000000017941 */ /* 0x000fea0003800000 */
.L_x_108:
        /* <DEDUP_REMOVED lines=9> */
.L_x_111:
[----:B------:R-:W-:Y:S05]  /*c0e0*/  BSYNC B1 ;  /* 0x0000000000017941 */ /* 0x000fea0003800000 */
.L_x_110:
        /* <DEDUP_REMOVED lines=9> */
.L_x_113:
[----:B------:R-:W-:Y:S05]  /*c180*/  BSYNC B1 ;  /* 0x0000000000017941 */ /* 0x000fea0003800000 */
.L_x_112:
        /* <DEDUP_REMOVED lines=9> */
.L_x_115:
[----:B------:R-:W-:Y:S05]  /*c220*/  BSYNC B1 ;  /* 0x0000000000017941 */ /* 0x000fea0003800000 */
.L_x_114:
        /* <DEDUP_REMOVED lines=9> */
.L_x_117:
[----:B------:R-:W-:Y:S05]  /*c2c0*/  BSYNC B1 ;  /* 0x0000000000017941 */ /* 0x000fea0003800000 */
.L_x_116:
        /* <DEDUP_REMOVED lines=9> */
.L_x_119:
[----:B------:R-:W-:Y:S05]  /*c360*/  BSYNC B1 ;  /* 0x0000000000017941 */ /* 0x000fea0003800000 */
.L_x_118:
        /* <DEDUP_REMOVED lines=10> */
.L_x_121:
[----:B------:R-:W-:Y:S05]  /*c410*/  BSYNC B1 ;  /* 0x0000000000017941 */ /* 0x000fea0003800000 */
.L_x_120:
        /* <DEDUP_REMOVED lines=10> */
.L_x_123:
[----:B------:R-:W-:Y:S05]  /*c4c0*/  BSYNC B1 ;  /* 0x0000000000017941 */ /* 0x000fea0003800000 */
.L_x_122:
        /* <DEDUP_REMOVED lines=9> */
.L_x_125:
[----:B------:R-:W-:Y:S05]  /*c560*/  BSYNC B1 ;  /* 0x0000000000017941 */ /* 0x000fea0003800000 */
.L_x_124:
        /* <DEDUP_REMOVED lines=9> */
.L_x_127:
[----:B------:R-:W-:Y:S05]  /*c600*/  BSYNC B1 ;  /* 0x0000000000017941 */ /* 0x000fea0003800000 */
.L_x_126:
        /* <DEDUP_REMOVED lines=10> */
.L_x_129:
[----:B------:R-:W-:Y:S05]  /*c6b0*/  BSYNC B1 ;  /* 0x0000000000017941 */ /* 0x000fea0003800000 */
.L_x_128:
        /* <DEDUP_REMOVED lines=10> */
.L_x_131:
[----:B------:R-:W-:Y:S05]  /*c760*/  BSYNC B1 ;  /* 0x0000000000017941 */ /* 0x000fea0003800000 */
.L_x_130:
        /* <DEDUP_REMOVED lines=9> */
.L_x_133:
[----:B------:R-:W-:Y:S05]  /*c800*/  BSYNC B1 ;  /* 0x0000000000017941 */ /* 0x000fea0003800000 */
.L_x_132:
        /* <DEDUP_REMOVED lines=9> */
.L_x_135:
[----:B------:R-:W-:Y:S05]  /*c8a0*/  BSYNC B1 ;  /* 0x0000000000017941 */ /* 0x000fea0003800000 */
.L_x_134:
        /* <DEDUP_REMOVED lines=9> */
.L_x_137:
[----:B------:R-:W-:Y:S05]  /*c940*/  BSYNC B1 ;  /* 0x0000000000017941 */ /* 0x000fea0003800000 */
.L_x_136:
        /* <DEDUP_REMOVED lines=9> */
.L_x_139:
[----:B------:R-:W-:Y:S05]  /*c9e0*/  BSYNC B1 ;  /* 0x0000000000017941 */ /* 0x000fea0003800000 */
.L_x_138:
        /* <DEDUP_REMOVED lines=9> */
.L_x_141:
[----:B------:R-:W-:Y:S05]  /*ca80*/  BSYNC B1 ;  /* 0x0000000000017941 */ /* 0x000fea0003800000 */
.L_x_140:
        /* <DEDUP_REMOVED lines=9> */
.L_x_143:
[----:B------:R-:W-:Y:S05]  /*cb20*/  BSYNC B1 ;  /* 0x0000000000017941 */ /* 0x000fea0003800000 */
.L_x_142:
        /* <DEDUP_REMOVED lines=9> */
.L_x_145:
[----:B------:R-:W-:Y:S05]  /*cbc0*/  BSYNC B1 ;  /* 0x0000000000017941 */ /* 0x000fea0003800000 */
.L_x_144:
        /* <DEDUP_REMOVED lines=9> */
.L_x_147:
[----:B------:R-:W-:Y:S05]  /*cc60*/  BSYNC B1 ;  /* 0x0000000000017941 */ /* 0x000fea0003800000 */
.L_x_146:
        /* <DEDUP_REMOVED lines=9> */
.L_x_149:
[----:B------:R-:W-:Y:S05]  /*cd00*/  BSYNC B1 ;  /* 0x0000000000017941 */ /* 0x000fea0003800000 */
.L_x_148:
        /* <DEDUP_REMOVED lines=9> */
.L_x_151:
[----:B------:R-:W-:Y:S05]  /*cda0*/  BSYNC B1 ;  /* 0x0000000000017941 */ /* 0x000fea0003800000 */
.L_x_150:
        /* <DEDUP_REMOVED lines=10> */
.L_x_153:
[----:B------:R-:W-:Y:S05]  /*ce50*/  BSYNC B1 ;  /* 0x0000000000017941 */ /* 0x000fea0003800000 */
.L_x_152:
        /* <DEDUP_REMOVED lines=10> */
.L_x_155:
[----:B------:R-:W-:Y:S05]  /*cf00*/  BSYNC B1 ;  /* 0x0000000000017941 */ /* 0x000fea0003800000 */
.L_x_154:
        /* <DEDUP_REMOVED lines=9> */
.L_x_157:
[----:B------:R-:W-:Y:S05]  /*cfa0*/  BSYNC B1 ;  /* 0x0000000000017941 */ /* 0x000fea0003800000 */
.L_x_156:
        /* <DEDUP_REMOVED lines=9> */
.L_x_159:
[----:B------:R-:W-:Y:S05]  /*d040*/  BSYNC B1 ;  /* 0x0000000000017941 */ /* 0x000fea0003800000 */
.L_x_158:
        /* <DEDUP_REMOVED lines=10> */
.L_x_161:
[----:B------:R-:W-:Y:S05]  /*d0f0*/  BSYNC B1 ;  /* 0x0000000000017941 */ /* 0x000fea0003800000 */
.L_x_160:
        /* <DEDUP_REMOVED lines=10> */
.L_x_163:
[----:B------:R-:W-:Y:S05]  /*d1a0*/  BSYNC B1 ;  /* 0x0000000000017941 */ /* 0x000fea0003800000 */
.L_x_162:
        /* <DEDUP_REMOVED lines=9> */
.L_x_165:
[----:B------:R-:W-:Y:S05]  /*d240*/  BSYNC B1 ;  /* 0x0000000000017941 */ /* 0x000fea0003800000 */
.L_x_164:
        /* <DEDUP_REMOVED lines=9> */
.L_x_167:
[----:B------:R-:W-:Y:S05]  /*d2e0*/  BSYNC B1 ;  /* 0x0000000000017941 */ /* 0x000fea0003800000 */
.L_x_166:
        /* <DEDUP_REMOVED lines=9> */
.L_x_169:
[----:B------:R-:W-:Y:S05]  /*d380*/  BSYNC B1 ;  /* 0x0000000000017941 */ /* 0x000fea0003800000 */
.L_x_168:
        /* <DEDUP_REMOVED lines=9> */
.L_x_171:
[----:B------:R-:W-:Y:S05]  /*d420*/  BSYNC B1 ;  /* 0x0000000000017941 */ /* 0x000fea0003800000 */
.L_x_170:
        /* <DEDUP_REMOVED lines=9> */
.L_x_173:
[----:B------:R-:W-:Y:S05]  /*d4c0*/  BSYNC B1 ;  /* 0x0000000000017941 */ /* 0x000fea0003800000 */
.L_x_172:
        /* <DEDUP_REMOVED lines=9> */
.L_x_175:
[----:B------:R-:W-:Y:S05]  /*d560*/  BSYNC B1 ;  /* 0x0000000000017941 */ /* 0x000fea0003800000 */
.L_x_174:
        /* <DEDUP_REMOVED lines=9> */
.L_x_177:
[----:B------:R-:W-:Y:S05]  /*d600*/  BSYNC B1 ;  /* 0x0000000000017941 */ /* 0x000fea0003800000 */
.L_x_176:
        /* <DEDUP_REMOVED lines=9> */
.L_x_179:
[----:B------:R-:W-:Y:S05]  /*d6a0*/  BSYNC B1 ;  /* 0x0000000000017941 */ /* 0x000fea0003800000 */
.L_x_178:
        /* <DEDUP_REMOVED lines=9> */
.L_x_181:
[----:B------:R-:W-:Y:S05]  /*d740*/  BSYNC B1 ;  /* 0x0000000000017941 */ /* 0x000fea0003800000 */
.L_x_180:
        /* <DEDUP_REMOVED lines=9> */
.L_x_183:
[----:B------:R-:W-:Y:S05]  /*d7e0*/  BSYNC B1 ;  /* 0x0000000000017941 */ /* 0x000fea0003800000 */
.L_x_182:
        /* <DEDUP_REMOVED lines=10> */
.L_x_185:
[----:B------:R-:W-:Y:S05]  /*d890*/  BSYNC B1 ;  /* 0x0000000000017941 */ /* 0x000fea0003800000 */
.L_x_184:
        /* <DEDUP_REMOVED lines=10> */
.L_x_187:
[----:B------:R-:W-:Y:S05]  /*d940*/  BSYNC B1 ;  /* 0x0000000000017941 */ /* 0x000fea0003800000 */
.L_x_186:
        /* <DEDUP_REMOVED lines=9> */
.L_x_189:
[----:B------:R-:W-:Y:S05]  /*d9e0*/  BSYNC B1 ;  /* 0x0000000000017941 */ /* 0x000fea0003800000 */
.L_x_188:
        /* <DEDUP_REMOVED lines=9> */
.L_x_191:
[----:B------:R-:W-:Y:S05]  /*da80*/  BSYNC B1 ;  /* 0x0000000000017941 */ /* 0x000fea0003800000 */
.L_x_190:
        /* <DEDUP_REMOVED lines=10> */
.L_x_193:
[----:B------:R-:W-:Y:S05]  /*db30*/  BSYNC B1 ;  /* 0x0000000000017941 */ /* 0x000fea0003800000 */
.L_x_192:
        /* <DEDUP_REMOVED lines=10> */
.L_x_195:
[----:B------:R-:W-:Y:S05]  /*dbe0*/  BSYNC B1 ;  /* 0x0000000000017941 */ /* 0x000fea0003800000 */
.L_x_194:
        /* <DEDUP_REMOVED lines=9> */
.L_x_197:
[----:B------:R-:W-:Y:S05]  /*dc80*/  BSYNC B1 ;  /* 0x0000000000017941 */ /* 0x000fea0003800000 */
.L_x_196:
        /* <DEDUP_REMOVED lines=9> */
.L_x_199:
[----:B------:R-:W-:Y:S05]  /*dd20*/  BSYNC B1 ;  /* 0x0000000000017941 */ /* 0x000fea0003800000 */
.L_x_198:
        /* <DEDUP_REMOVED lines=9> */
.L_x_201:
[----:B------:R-:W-:Y:S05]  /*ddc0*/  BSYNC B1 ;  /* 0x0000000000017941 */ /* 0x000fea0003800000 */
.L_x_200:
        /* <DEDUP_REMOVED lines=9> */
.L_x_203:
[----:B------:R-:W-:Y:S05]  /*de60*/  BSYNC B1 ;  /* 0x0000000000017941 */ /* 0x000fea0003800000 */
.L_x_202:
        /* <DEDUP_REMOVED lines=9> */
.L_x_205:
[----:B------:R-:W-:Y:S05]  /*df00*/  BSYNC B1 ;  /* 0x0000000000017941 */ /* 0x000fea0003800000 */
.L_x_204:
        /* <DEDUP_REMOVED lines=9> */
.L_x_207:
[----:B------:R-:W-:Y:S05]  /*dfa0*/  BSYNC B1 ;  /* 0x0000000000017941 */ /* 0x000fea0003800000 */
.L_x_206:
        /* <DEDUP_REMOVED lines=9> */
.L_x_209:
[----:B------:R-:W-:Y:S05]  /*e040*/  BSYNC B1 ;  /* 0x0000000000017941 */ /* 0x000fea0003800000 */
.L_x_208:
        /* <DEDUP_REMOVED lines=9> */
.L_x_211:
[----:B------:R-:W-:Y:S05]  /*e0e0*/  BSYNC B1 ;  /* 0x0000000000017941 */ /* 0x000fea0003800000 */
.L_x_210:
        /* <DEDUP_REMOVED lines=9> */
.L_x_213:
[----:B------:R-:W-:Y:S05]  /*e180*/  BSYNC B1 ;  /* 0x0000000000017941 */ /* 0x000fea0003800000 */
.L_x_212:
        /* <DEDUP_REMOVED lines=9> */
.L_x_215:
[----:B------:R-:W-:Y:S05]  /*e220*/  BSYNC B1 ;  /* 0x0000000000017941 */ /* 0x000fea0003800000 */
.L_x_214:
        /* <DEDUP_REMOVED lines=10> */
.L_x_217:
[----:B------:R-:W-:Y:S05]  /*e2d0*/  BSYNC B1 ;  /* 0x0000000000017941 */ /* 0x000fea0003800000 */
.L_x_216:
        /* <DEDUP_REMOVED lines=10> */
.L_x_219:
[----:B------:R-:W-:Y:S05]  /*e380*/  BSYNC B1 ;  /* 0x0000000000017941 */ /* 0x000fea0003800000 */
.L_x_218:
        /* <DEDUP_REMOVED lines=9> */
.L_x_221:
[----:B------:R-:W-:Y:S05]  /*e420*/  BSYNC B1 ;  /* 0x0000000000017941 */ /* 0x000fea0003800000 */
.L_x_220:
        /* <DEDUP_REMOVED lines=9> */
.L_x_223:
[----:B------:R-:W-:Y:S05]  /*e4c0*/  BSYNC B1 ;  /* 0x0000000000017941 */ /* 0x000fea0003800000 */
.L_x_222:
        /* <DEDUP_REMOVED lines=10> */
.L_x_225:
[----:B------:R-:W-:Y:S05]  /*e570*/  BSYNC B1 ;  /* 0x0000000000017941 */ /* 0x000fea0003800000 */
.L_x_224:
        /* <DEDUP_REMOVED lines=10> */
.L_x_227:
[----:B------:R-:W-:Y:S05]  /*e620*/  BSYNC B1 ;  /* 0x0000000000017941 */ /* 0x000fea0003800000 */
.L_x_226:
        /* <DEDUP_REMOVED lines=9> */
.L_x_229:
[----:B------:R-:W-:Y:S05]  /*e6c0*/  BSYNC B1 ;  /* 0x0000000000017941 */ /* 0x000fea0003800000 */
.L_x_228:
        /* <DEDUP_REMOVED lines=9> */
.L_x_231:
[----:B------:R-:W-:Y:S05]  /*e760*/  BSYNC B1 ;  /* 0x0000000000017941 */ /* 0x000fea0003800000 */
.L_x_230:
        /* <DEDUP_REMOVED lines=9> */
.L_x_233:
[----:B------:R-:W-:Y:S05]  /*e800*/  BSYNC B1 ;  /* 0x0000000000017941 */ /* 0x000fea0003800000 */
.L_x_232:
        /* <DEDUP_REMOVED lines=9> */
.L_x_235:
[----:B------:R-:W-:Y:S05]  /*e8a0*/  BSYNC B1 ;  /* 0x0000000000017941 */ /* 0x000fea0003800000 */
.L_x_234:
        /* <DEDUP_REMOVED lines=9> */
.L_x_237:
[----:B------:R-:W-:Y:S05]  /*e940*/  BSYNC B1 ;  /* 0x0000000000017941 */ /* 0x000fea0003800000 */
.L_x_236:
        /* <DEDUP_REMOVED lines=9> */
.L_x_239:
[----:B------:R-:W-:Y:S05]  /*e9e0*/  BSYNC B1 ;  /* 0x0000000000017941 */ /* 0x000fea0003800000 */
.L_x_238:
        /* <DEDUP_REMOVED lines=9> */
.L_x_241:
[----:B------:R-:W-:Y:S05]  /*ea80*/  BSYNC B1 ;  /* 0x0000000000017941 */ /* 0x000fea0003800000 */
.L_x_240:
        /* <DEDUP_REMOVED lines=9> */
.L_x_243:
[----:B------:R-:W-:Y:S05]  /*eb20*/  BSYNC B1 ;  /* 0x0000000000017941 */ /* 0x000fea0003800000 */
.L_x_242:
        /* <DEDUP_REMOVED lines=9> */
.L_x_245:
[----:B------:R-:W-:Y:S05]  /*ebc0*/  BSYNC B1 ;  /* 0x0000000000017941 */ /* 0x000fea0003800000 */
.L_x_244:
        /* <DEDUP_REMOVED lines=9> */
.L_x_247:
[----:B------:R-:W-:Y:S05]  /*ec60*/  BSYNC B1 ;  /* 0x0000000000017941 */ /* 0x000fea0003800000 */
.L_x_246:
        /* <DEDUP_REMOVED lines=10> */
.L_x_249:
[----:B------:R-:W-:Y:S05]  /*ed10*/  BSYNC B1 ;  /* 0x0000000000017941 */ /* 0x000fea0003800000 */
.L_x_248:
        /* <DEDUP_REMOVED lines=10> */
.L_x_251:
[----:B------:R-:W-:Y:S05]  /*edc0*/  BSYNC B1 ;  /* 0x0000000000017941 */ /* 0x000fea0003800000 */
.L_x_250:
        /* <DEDUP_REMOVED lines=9> */
.L_x_253:
[----:B------:R-:W-:Y:S05]  /*ee60*/  BSYNC B1 ;  /* 0x0000000000017941 */ /* 0x000fea0003800000 */
.L_x_252:
        /* <DEDUP_REMOVED lines=9> */
.L_x_255:
[----:B------:R-:W-:Y:S05]  /*ef00*/  BSYNC B1 ;  /* 0x0000000000017941 */ /* 0x000fea0003800000 */
.L_x_254:
        /* <DEDUP_REMOVED lines=10> */
.L_x_257:
[----:B------:R-:W-:Y:S05]  /*efb0*/  BSYNC B1 ;  /* 0x0000000000017941 */ /* 0x000fea0003800000 */
.L_x_256:
        /* <DEDUP_REMOVED lines=10> */
.L_x_259:
[----:B------:R-:W-:Y:S05]  /*f060*/  BSYNC B1 ;  /* 0x0000000000017941 */ /* 0x000fea0003800000 */
.L_x_258:
        /* <DEDUP_REMOVED lines=9> */
.L_x_261:
[----:B------:R-:W-:Y:S05]  /*f100*/  BSYNC B1 ;  /* 0x0000000000017941 */ /* 0x000fea0003800000 */
.L_x_260:
        /* <DEDUP_REMOVED lines=9> */
.L_x_263:
[----:B------:R-:W-:Y:S05]  /*f1a0*/  BSYNC B1 ;  /* 0x0000000000017941 */ /* 0x000fea0003800000 */
.L_x_262:
        /* <DEDUP_REMOVED lines=9> */
.L_x_265:
[----:B------:R-:W-:Y:S05]  /*f240*/  BSYNC B1 ;  /* 0x0000000000017941 */ /* 0x000fea0003800000 */
.L_x_264:
        /* <DEDUP_REMOVED lines=9> */
.L_x_267:
[----:B------:R-:W-:Y:S05]  /*f2e0*/  BSYNC B1 ;  /* 0x0000000000017941 */ /* 0x000fea0003800000 */
.L_x_266:
        /* <DEDUP_REMOVED lines=9> */
.L_x_269:
[----:B------:R-:W-:Y:S05]  /*f380*/  BSYNC B1 ;  /* 0x0000000000017941 */ /* 0x000fea0003800000 */
.L_x_268:
        /* <DEDUP_REMOVED lines=9> */
.L_x_271:
[----:B------:R-:W-:Y:S05]  /*f420*/  BSYNC B1 ;  /* 0x0000000000017941 */ /* 0x000fea0003800000 */
.L_x_270:
        /* <DEDUP_REMOVED lines=9> */
.L_x_273:
[----:B------:R-:W-:Y:S05]  /*f4c0*/  BSYNC B1 ;  /* 0x0000000000017941 */ /* 0x000fea0003800000 */
.L_x_272:
        /* <DEDUP_REMOVED lines=9> */
.L_x_275:
[----:B------:R-:W-:Y:S05]  /*f560*/  BSYNC B1 ;  /* 0x0000000000017941 */ /* 0x000fea0003800000 */
.L_x_274:
        /* <DEDUP_REMOVED lines=9> */
.L_x_277:
[----:B------:R-:W-:Y:S05]  /*f600*/  BSYNC B1 ;  /* 0x0000000000017941 */ /* 0x000fea0003800000 */
.L_x_276:
        /* <DEDUP_REMOVED lines=9> */
.L_x_279:
[----:B------:R-:W-:Y:S05]  /*f6a0*/  BSYNC B1 ;  /* 0x0000000000017941 */ /* 0x000fea0003800000 */
.L_x_278:
        /* <DEDUP_REMOVED lines=10> */
.L_x_281:
[----:B------:R-:W-:Y:S05]  /*f750*/  BSYNC B1 ;  /* 0x0000000000017941 */ /* 0x000fea0003800000 */
.L_x_280:
        /* <DEDUP_REMOVED lines=10> */
.L_x_283:
[----:B------:R-:W-:Y:S05]  /*f800*/  BSYNC B1 ;  /* 0x0000000000017941 */ /* 0x000fea0003800000 */
.L_x_282:
        /* <DEDUP_REMOVED lines=9> */
.L_x_285:
[----:B------:R-:W-:Y:S05]  /*f8a0*/  BSYNC B1 ;  /* 0x0000000000017941 */ /* 0x000fea0003800000 */
.L_x_284:
        /* <DEDUP_REMOVED lines=9> */
.L_x_287:
[----:B------:R-:W-:Y:S05]  /*f940*/  BSYNC B1 ;  /* 0x0000000000017941 */ /* 0x000fea0003800000 */
.L_x_286:
        /* <DEDUP_REMOVED lines=10> */
.L_x_289:
[----:B------:R-:W-:Y:S05]  /*f9f0*/  BSYNC B1 ;  /* 0x0000000000017941 */ /* 0x000fea0003800000 */
.L_x_288:
        /* <DEDUP_REMOVED lines=10> */
.L_x_291:
[----:B------:R-:W-:Y:S05]  /*faa0*/  BSYNC B1 ;  /* 0x0000000000017941 */ /* 0x000fea0003800000 */
.L_x_290:
        /* <DEDUP_REMOVED lines=9> */
.L_x_293:
[----:B------:R-:W-:Y:S05]  /*fb40*/  BSYNC B1 ;  /* 0x0000000000017941 */ /* 0x000fea0003800000 */
.L_x_292:
        /* <DEDUP_REMOVED lines=9> */
.L_x_295:
[----:B------:R-:W-:Y:S05]  /*fbe0*/  BSYNC B1 ;  /* 0x0000000000017941 */ /* 0x000fea0003800000 */
.L_x_294:
        /* <DEDUP_REMOVED lines=9> */
.L_x_297:
[----:B------:R-:W-:Y:S05]  /*fc80*/  BSYNC B1 ;  /* 0x0000000000017941 */ /* 0x000fea0003800000 */
.L_x_296:
        /* <DEDUP_REMOVED lines=9> */
.L_x_299:
[----:B------:R-:W-:Y:S05]  /*fd20*/  BSYNC B1 ;  /* 0x0000000000017941 */ /* 0x000fea0003800000 */
.L_x_298:
        /* <DEDUP_REMOVED lines=9> */
.L_x_301:
[----:B------:R-:W-:Y:S05]  /*fdc0*/  BSYNC B1 ;  /* 0x0000000000017941 */ /* 0x000fea0003800000 */
.L_x_300:
        /* <DEDUP_REMOVED lines=9> */
.L_x_303:
[----:B------:R-:W-:Y:S05]  /*fe60*/  BSYNC B1 ;  /* 0x0000000000017941 */ /* 0x000fea0003800000 */
.L_x_302:
        /* <DEDUP_REMOVED lines=9> */
.L_x_305:
[----:B------:R-:W-:Y:S05]  /*ff00*/  BSYNC B1 ;  /* 0x0000000000017941 */ /* 0x000fea0003800000 */
.L_x_304:
        /* <DEDUP_REMOVED lines=9> */
.L_x_307:
[----:B------:R-:W-:Y:S05]  /*ffa0*/  BSYNC B1 ;  /* 0x0000000000017941 */ /* 0x000fea0003800000 */
.L_x_306:
        /* <DEDUP_REMOVED lines=9> */
.L_x_309:
[----:B------:R-:W-:Y:S05]  /*10040*/  BSYNC B1 ;  /* 0x0000000000017941 */ /* 0x000fea0003800000 */
.L_x_308:
        /* <DEDUP_REMOVED lines=9> */
.L_x_311:
[----:B------:R-:W-:Y:S05]  /*100e0*/  BSYNC B1 ;  /* 0x0000000000017941 */ /* 0x000fea0003800000 */
.L_x_310:
        /* <DEDUP_REMOVED lines=10> */
.L_x_313:
[----:B------:R-:W-:Y:S05]  /*10190*/  BSYNC B1 ;  /* 0x0000000000017941 */ /* 0x000fea0003800000 */
.L_x_312:
        /* <DEDUP_REMOVED lines=10> */
.L_x_315:
[----:B------:R-:W-:Y:S05]  /*10240*/  BSYNC B1 ;  /* 0x0000000000017941 */ /* 0x000fea0003800000 */
.L_x_314:
        /* <DEDUP_REMOVED lines=9> */
.L_x_317:
[----:B------:R-:W-:Y:S05]  /*102e0*/  BSYNC B1 ;  /* 0x0000000000017941 */ /* 0x000fea0003800000 */
.L_x_316:
        /* <DEDUP_REMOVED lines=9> */
.L_x_319:
[----:B------:R-:W-:Y:S05]  /*10380*/  BSYNC B1 ;  /* 0x0000000000017941 */ /* 0x000fea0003800000 */
.L_x_318:
        /* <DEDUP_REMOVED lines=10> */
.L_x_321:
[----:B------:R-:W-:Y:S05]  /*10430*/  BSYNC B1 ;  /* 0x0000000000017941 */ /* 0x000fea0003800000 */
.L_x_320:
        /* <DEDUP_REMOVED lines=10> */
.L_x_323:
[----:B------:R-:W-:Y:S05]  /*104e0*/  BSYNC B1 ;  /* 0x0000000000017941 */ /* 0x000fea0003800000 */
.L_x_322:
        /* <DEDUP_REMOVED lines=9> */
.L_x_325:
[----:B------:R-:W-:Y:S05]  /*10580*/  BSYNC B1 ;  /* 0x0000000000017941 */ /* 0x000fea0003800000 */
.L_x_324:
        /* <DEDUP_REMOVED lines=9> */
.L_x_327:
[----:B------:R-:W-:Y:S05]  /*10620*/  BSYNC B1 ;  /* 0x0000000000017941 */ /* 0x000fea0003800000 */
.L_x_326:
        /* <DEDUP_REMOVED lines=9> */
.L_x_329:
[----:B------:R-:W-:Y:S05]  /*106c0*/  BSYNC B1 ;  /* 0x0000000000017941 */ /* 0x000fea0003800000 */
.L_x_328:
        /* <DEDUP_REMOVED lines=9> */
.L_x_331:
[----:B------:R-:W-:Y:S05]  /*10760*/  BSYNC B1 ;  /* 0x0000000000017941 */ /* 0x000fea0003800000 */
.L_x_330:
        /* <DEDUP_REMOVED lines=9> */
.L_x_333:
[----:B------:R-:W-:Y:S05]  /*10800*/  BSYNC B1 ;  /* 0x0000000000017941 */ /* 0x000fea0003800000 */
.L_x_332:
        /* <DEDUP_REMOVED lines=9> */
.L_x_335:
[----:B------:R-:W-:Y:S05]  /*108a0*/  BSYNC B1 ;  /* 0x0000000000017941 */ /* 0x000fea0003800000 */
.L_x_334:
        /* <DEDUP_REMOVED lines=9> */
.L_x_337:
[----:B------:R-:W-:Y:S05]  /*10940*/  BSYNC B1 ;  /* 0x0000000000017941 */ /* 0x000fea0003800000 */
.L_x_336:
        /* <DEDUP_REMOVED lines=9> */
.L_x_339:
[----:B------:R-:W-:Y:S05]  /*109e0*/  BSYNC B1 ;  /* 0x0000000000017941 */ /* 0x000fea0003800000 */
.L_x_338:
        /* <DEDUP_REMOVED lines=9> */
.L_x_341:
[----:B------:R-:W-:Y:S05]  /*10a80*/  BSYNC B1 ;  /* 0x0000000000017941 */ /* 0x000fea0003800000 */
.L_x_340:
        /* <DEDUP_REMOVED lines=9> */
.L_x_343:
[----:B------:R-:W-:Y:S05]  /*10b20*/  BSYNC B1 ;  /* 0x0000000000017941 */ /* 0x000fea0003800000 */
.L_x_342:
        /* <DEDUP_REMOVED lines=10> */
.L_x_345:
[----:B------:R-:W-:Y:S05]  /*10bd0*/  BSYNC B1 ;  /* 0x0000000000017941 */ /* 0x000fea0003800000 */
.L_x_344:
        /* <DEDUP_REMOVED lines=10> */
.L_x_347:
[----:B------:R-:W-:Y:S05]  /*10c80*/  BSYNC B1 ;  /* 0x0000000000017941 */ /* 0x000fea0003800000 */
.L_x_346:
        /* <DEDUP_REMOVED lines=9> */
.L_x_349:
[----:B------:R-:W-:Y:S05]  /*10d20*/  BSYNC B1 ;  /* 0x0000000000017941 */ /* 0x000fea0003800000 */
.L_x_348:
        /* <DEDUP_REMOVED lines=9> */
.L_x_351:
[----:B------:R-:W-:Y:S05]  /*10dc0*/  BSYNC B1 ;  /* 0x0000000000017941 */ /* 0x000fea0003800000 */
.L_x_350:
        /* <DEDUP_REMOVED lines=10> */
.L_x_353:
[----:B------:R-:W-:Y:S05]  /*10e70*/  BSYNC B1 ;  /* 0x0000000000017941 */ /* 0x000fea0003800000 */
.L_x_352:
        /* <DEDUP_REMOVED lines=10> */
.L_x_355:
[----:B------:R-:W-:Y:S05]  /*10f20*/  BSYNC B1 ;  /* 0x0000000000017941 */ /* 0x000fea0003800000 */
.L_x_354:
        /* <DEDUP_REMOVED lines=9> */
.L_x_357:
[----:B------:R-:W-:Y:S05]  /*10fc0*/  BSYNC B1 ;  /* 0x0000000000017941 */ /* 0x000fea0003800000 */
.L_x_356:
        /* <DEDUP_REMOVED lines=9> */
.L_x_359:
[----:B------:R-:W-:Y:S05]  /*11060*/  BSYNC B1 ;  /* 0x0000000000017941 */ /* 0x000fea0003800000 */
.L_x_358:
        /* <DEDUP_REMOVED lines=9> */
.L_x_361:
[----:B------:R-:W-:Y:S05]  /*11100*/  BSYNC B1 ;  /* 0x0000000000017941 */ /* 0x000fea0003800000 */
.L_x_360:
        /* <DEDUP_REMOVED lines=9> */
.L_x_363:
[----:B------:R-:W-:Y:S05]  /*111a0*/  BSYNC B1 ;  /* 0x0000000000017941 */ /* 0x000fea0003800000 */
.L_x_362:
        /* <DEDUP_REMOVED lines=9> */
.L_x_365:
[----:B------:R-:W-:Y:S05]  /*11240*/  BSYNC B1 ;  /* 0x0000000000017941 */ /* 0x000fea0003800000 */
.L_x_364:
        /* <DEDUP_REMOVED lines=9> */
.L_x_367:
[----:B------:R-:W-:Y:S05]  /*112e0*/  BSYNC B1 ;  /* 0x0000000000017941 */ /* 0x000fea0003800000 */
.L_x_366:
        /* <DEDUP_REMOVED lines=9> */
.L_x_369:
[----:B------:R-:W-:Y:S05]  /*11380*/  BSYNC B1 ;  /* 0x0000000000017941 */ /* 0x000fea0003800000 */
.L_x_368:
        /* <DEDUP_REMOVED lines=9> */
.L_x_371:
[----:B------:R-:W-:Y:S05]  /*11420*/  BSYNC B1 ;  /* 0x0000000000017941 */ /* 0x000fea0003800000 */
.L_x_370:
        /* <DEDUP_REMOVED lines=9> */
.L_x_373:
[----:B------:R-:W-:Y:S05]  /*114c0*/  BSYNC B1 ;  /* 0x0000000000017941 */ /* 0x000fea0003800000 */
.L_x_372:
        /* <DEDUP_REMOVED lines=9> */
.L_x_375:
[----:B------:R-:W-:Y:S05]  /*11560*/  BSYNC B1 ;  /* 0x0000000000017941 */ /* 0x000fea0003800000 */
.L_x_374:
[----:B------:R-:W-:Y:S05]  /*11570*/  @!P0 BRA `(.L_x_376) ;  /* 0x0000003000088947 */ /* 0x000fea0003800000 */
[----:B-----5:R-:W-:-:S05]  /*11580*/  HADD2.F32 R12, -RZ, R12.H0_H0 ;  /* 0x2000000cff0c7230 */ /* 0x020fca0000004100 */
[----:B------:R-:W-:-:S04]  /*11590*/  FMUL R12, R12, R23 ;  /* 0x000000170c0c7220 */ /* 0x000fc80000400000 */
[----:B------:R-:W-:-:S05]  /*115a0*/  FFMA R12, R31, R200, R12 ;  /* 0x000000c81f0c7223 */ /* 0x000fca000000000c */
[----:B------:R-:W-:-:S05]  /*115b0*/  F2FP.F16.F32.PACK_AB R12, RZ, R12 ;  /* 0x0000000cff0c723e */ /* 0x000fca00000000ff */
[----:B------:R0:W-:Y:S01]  /*115c0*/  STG.E.U16 desc[UR56][R6.64+0x152], R12 ;  /* 0x0001520c06007986 */ /* 0x0001e2000c101538 */
[----:B------:R-:W-:Y:S05]  /*115d0*/  BRA `(.L_x_376) ;  /* 0x0000002c00f07947 */ /* 0x000fea0003800000 */
.L_x_29:
[----:B------:R-:W-:Y:S01]  /*115e0*/  ULDC.64 UR4, c[0x0][0x5c0] ;  /* 0x0001700000047ab9 */ /* 0x000fe20000000a00 */
[-C--:B------:R-:W-:Y:S01]  /*115f0*/  FMUL R192, R192, R200.reuse ;  /* 0x000000c8c0c07220 */ /* 0x080fe20000400000 */
[----:B------:R-:W-:Y:S01]  /*11600*/  LEA R6, P2, R20, UR4, 0x1 ;  /* 0x0000000414067c11 */ /* 0x000fe2000f8408ff */
[----:B------:R-:W-:Y:S01]  /*11610*/  IMAD.SHL.U32 R11, R210, 0x10, RZ ;  /* 0x00000010d20b7824 */ /* 0x000fe200078e00ff */
[----:B------:R-:W-:Y:S01]  /*11620*/  ISETP.GT.AND P3, PT, R4, 0x1, PT ;  /* 0x000000010400780c */ /* 0x000fe20003f64270 */
[----:B------:R-:W-:Y:S01]  /*11630*/  FMUL R193, R193, R200 ;  /* 0x000000c8c1c17220 */ /* 0x000fe20000400000 */
[----:B------:R-:W-:Y:S01]  /*11640*/  F2FP.F16.F32.PACK_AB R192, RZ, R192 ;  /* 0x000000c0ffc0723e */ /* 0x000fe200000000ff */
[-C--:B------:R-:W-:Y:S01]  /*11650*/  FMUL R195, R195, R200.reuse ;  /* 0x000000c8c3c37220 */ /* 0x080fe20000400000 */
[----:B------:R-:W-:Y:S01]  /*11660*/  LEA.HI.X R7, R20, UR5, R19, 0x1, P2 ;  /* 0x0000000514077c11 */ /* 0x000fe200090f0c13 */
[-C--:B------:R-:W-:Y:S01]  /*11670*/  FMUL R194, R194, R200.reuse ;  /* 0x000000c8c2c27220 */ /* 0x080fe20000400000 */
[----:B------:R-:W-:Y:S01]  /*11680*/  ISETP.GT.AND P2, PT, R3, RZ, P3 ;  /* 0x000000ff0300720c */ /* 0x000fe20001f44270 */
[-C--:B------:R-:W-:Y:S01]  /*11690*/  FMUL R197, R197, R200.reuse ;  /* 0x000000c8c5c57220 */ /* 0x080fe20000400000 */
[----:B------:R-:W-:Y:S01]  /*116a0*/  SHF.L.U64.HI R5, R210, 0x4, R211 ;  /* 0x00000004d2057819 */ /* 0x000fe200000102d3 */
[----:B------:R-:W-:Y:S01]  /*116b0*/  @P1 STG.E.U16 desc[UR56][R6.64], R192 ;  /* 0x000000c006001986 */ /* 0x000fe2000c101538 */
[----:B------:R-:W-:Y:S01]  /*116c0*/  ISETP.GT.AND P1, PT, R3, 0x8, P3 ;  /* 0x000000080300780c */ /* 0x000fe20001f24270 */
[----:B------:R-:W-:Y:S01]  /*116d0*/  FMUL R196, R196, R200 ;  /* 0x000000c8c4c47220 */ /* 0x000fe20000400000 */
[----:B------:R-:W-:Y:S01]  /*116e0*/  IADD3 R8, P4, R11, R6, RZ ;  /* 0x000000060b087210 */ /* 0x000fe20007f9e0ff */
[-C--:B------:R-:W-:Y:S01]  /*116f0*/  FMUL R199, R199, R200.reuse ;  /* 0x000000c8c7c77220 */ /* 0x080fe20000400000 */
[----:B------:R-:W-:Y:S01]  /*11700*/  ISETP.GT.AND P5, PT, R3, 0x8, P0 ;  /* 0x000000080300780c */ /* 0x000fe200007a4270 */
[-C--:B------:R-:W-:Y:S01]  /*11710*/  FMUL R198, R198, R200.reuse ;  /* 0x000000c8c6c67220 */ /* 0x080fe20000400000 */
[----:B------:R-:W-:Y:S01]  /*11720*/  F2FP.F16.F32.PACK_AB R193, RZ, R193 ;  /* 0x000000c1ffc1723e */ /* 0x000fe200000000ff */
[----:B------:R-:W-:Y:S01]  /*11730*/  IMAD.X R9, R5, 0x1, R7, P4 ;  /* 0x0000000105097824 */ /* 0x000fe200020e0607 */
[----:B------:R-:W-:Y:S01]  /*11740*/  F2FP.F16.F32.PACK_AB R195, RZ, R195 ;  /* 0x000000c3ffc3723e */ /* 0x000fe200000000ff */
[----:B------:R-:W-:Y:S01]  /*11750*/  FMUL R184, R184, R200 ;  /* 0x000000c8b8b87220 */ /* 0x000fe20000400000 */
[----:B------:R-:W-:Y:S01]  /*11760*/  F2FP.F16.F32.PACK_AB R194, RZ, R194 ;  /* 0x000000c2ffc2723e */ /* 0x000fe200000000ff */
[----:B------:R-:W-:Y:S01]  /*11770*/  @P2 STG.E.U16 desc[UR56][R6.64+0x2], R193 ;  /* 0x000002c106002986 */ /* 0x000fe2000c101538 */
[C---:B------:R-:W-:Y:S01]  /*11780*/  ISETP.GT.AND P2, PT, R4.reuse, 0x8, PT ;  /* 0x000000080400780c */ /* 0x040fe20003f44270 */
[----:B------:R-:W-:Y:S01]  /*11790*/  FMUL R185, R185, R200 ;  /* 0x000000c8b9b97220 */ /* 0x000fe20000400000 */
[----:B------:R-:W-:Y:S01]  /*117a0*/  F2FP.F16.F32.PACK_AB R197, RZ, R197 ;  /* 0x000000c5ffc5723e */ /* 0x000fe200000000ff */
[----:B------:R-:W-:Y:S01]  /*117b0*/  @P1 STG.E.U16 desc[UR56][R8.64+0x2], R195 ;  /* 0x000002c308001986 */ /* 0x000fe2000c101538 */
[----:B------:R-:W-:Y:S01]  /*117c0*/  ISETP.GT.AND P1, PT, R4, 0x9, PT ;  /* 0x000000090400780c */ /* 0x000fe20003f24270 */
[----:B------:R-:W-:Y:S01]  /*117d0*/  IMAD R211, R211, 0xf0, RZ ;  /* 0x000000f0d3d37824 */ /* 0x000fe200078e02ff */
[----:B------:R-:W-:Y:S01]  /*117e0*/  F2FP.F16.F32.PACK_AB R196, RZ, R196 ;  /* 0x000000c4ffc4723e */ /* 0x000fe200000000ff */
[----:B------:R-:W-:Y:S01]  /*117f0*/  @P5 STG.E.U16 desc[UR56][R8.64], R194 ;  /* 0x000000c208005986 */ /* 0x000fe2000c101538 */
[C---:B------:R-:W-:Y:S01]  /*11800*/  ISETP.GT.AND P4, PT, R3.reuse, RZ, P1 ;  /* 0x000000ff0300720c */ /* 0x040fe20000f84270 */
[----:B------:R-:W-:Y:S01]  /*11810*/  IMAD.WIDE.U32 R14, R210, 0xf0, R8 ;  /* 0x000000f0d20e7825 */ /* 0x000fe200078e0008 */
[----:B------:R-:W-:-:S03]  /*11820*/  ISETP.GT.AND P5, PT, R3, RZ, P2 ;  /* 0x000000ff0300720c */ /* 0x000fc600017a4270 */
[----:B------:R-:W-:Y:S01]  /*11830*/  FMUL R186, R186, R200 ;  /* 0x000000c8baba7220 */ /* 0x000fe20000400000 */
[----:B------:R-:W-:Y:S01]  /*11840*/  F2FP.F16.F32.PACK_AB R199, RZ, R199 ;  /* 0x000000c7ffc7723e */ /* 0x000fe200000000ff */
[----:B------:R-:W-:Y:S01]  /*11850*/  IMAD.IADD R15, R211, 0x1, R15 ;  /* 0x00000001d30f7824 */ /* 0x000fe200078e020f */
[----:B------:R-:W-:Y:S01]  /*11860*/  F2FP.F16.F32.PACK_AB R198, RZ, R198 ;  /* 0x000000c6ffc6723e */ /* 0x000fe200000000ff */
[----:B------:R-:W-:Y:S01]  /*11870*/  FMUL R187, R187, R200 ;  /* 0x000000c8bbbb7220 */ /* 0x000fe20000400000 */
[----:B------:R-:W-:Y:S01]  /*11880*/  F2FP.F16.F32.PACK_AB R184, RZ, R184 ;  /* 0x000000b8ffb8723e */ /* 0x000fe200000000ff */
[-C--:B------:R-:W-:Y:S01]  /*11890*/  FMUL R188, R188, R200.reuse ;  /* 0x000000c8bcbc7220 */ /* 0x080fe20000400000 */
[----:B------:R-:W-:Y:S01]  /*118a0*/  F2FP.F16.F32.PACK_AB R185, RZ, R185 ;  /* 0x000000b9ffb9723e */ /* 0x000fe200000000ff */
[----:B------:R-:W-:Y:S01]  /*118b0*/  FMUL R189, R189, R200 ;  /* 0x000000c8bdbd7220 */ /* 0x000fe20000400000 */
[----:B------:R-:W-:Y:S01]  /*118c0*/  F2FP.F16.F32.PACK_AB R186, RZ, R186 ;  /* 0x000000baffba723e */ /* 0x000fe200000000ff */
[----:B------:R-:W-:Y:S01]  /*118d0*/  @P4 STG.E.U16 desc[UR56][R6.64+0x12], R197 ;  /* 0x000012c506004986 */ /* 0x000fe2000c101538 */
[C---:B------:R-:W-:Y:S01]  /*118e0*/  ISETP.GT.AND P4, PT, R3.reuse, 0x8, P1 ;  /* 0x000000080300780c */ /* 0x040fe20000f84270 */
[-C--:B------:R-:W-:Y:S01]  /*118f0*/  FMUL R190, R190, R200.reuse ;  /* 0x000000c8bebe7220 */ /* 0x080fe20000400000 */
[----:B------:R-:W-:Y:S01]  /*11900*/  F2FP.F16.F32.PACK_AB R187, RZ, R187 ;  /* 0x000000bbffbb723e */ /* 0x000fe200000000ff */
[----:B------:R-:W-:Y:S01]  /*11910*/  @P5 STG.E.U16 desc[UR56][R6.64+0x10], R196 ;  /* 0x000010c406005986 */ /* 0x000fe2000c101538 */
[----:B------:R-:W-:Y:S01]  /*11920*/  ISETP.GT.AND P5, PT, R3, 0x8, P2 ;  /* 0x000000080300780c */ /* 0x000fe200017a4270 */
[----:B------:R-:W-:Y:S01]  /*11930*/  FMUL R191, R191, R200 ;  /* 0x000000c8bfbf7220 */ /* 0x000fe20000400000 */
[----:B------:R-:W-:Y:S01]  /*11940*/  F2FP.F16.F32.PACK_AB R188, RZ, R188 ;  /* 0x000000bcffbc723e */ /* 0x000fe200000000ff */
[-C--:B------:R-:W-:Y:S01]  /*11950*/  FMUL R177, R177, R200.reuse ;  /* 0x000000c8b1b17220 */ /* 0x080fe20000400000 */
[----:B------:R-:W-:Y:S01]  /*11960*/  F2FP.F16.F32.PACK_AB R189, RZ, R189 ;  /* 0x000000bdffbd723e */ /* 0x000fe200000000ff */
[----:B------:R-:W-:Y:S01]  /*11970*/  FMUL R176, R176, R200 ;  /* 0x000000c8b0b07220 */ /* 0x000fe20000400000 */
[----:B------:R-:W-:Y:S01]  /*11980*/  F2FP.F16.F32.PACK_AB R190, RZ, R190 ;  /* 0x000000beffbe723e */ /* 0x000fe200000000ff */
[-C--:B------:R-:W-:Y:S01]  /*11990*/  FMUL R178, R178, R200.reuse ;  /* 0x000000c8b2b27220 */ /* 0x080fe20000400000 */
[----:B------:R-:W-:Y:S01]  /*119a0*/  F2FP.F16.F32.PACK_AB R191, RZ, R191 ;  /* 0x000000bfffbf723e */ /* 0x000fe200000000ff */
[----:B------:R-:W-:Y:S01]  /*119b0*/  @P4 STG.E.U16 desc[UR56][R8.64+0x12], R199 ;  /* 0x000012c708004986 */ /* 0x000fe2000c101538 */
[----:B------:R-:W-:Y:S01]  /*119c0*/  ISETP.GT.AND P4, PT, R3, 0x80, P0 ;  /* 0x000000800300780c */ /* 0x000fe20000784270 */
[-C--:B------:R-:W-:Y:S01]  /*119d0*/  FMUL R179, R179, R200.reuse ;  /* 0x000000c8b3b37220 */ /* 0x080fe20000400000 */
[C---:B------:R-:W-:Y:S01]  /*119e0*/  ISETP.GT.AND P0, PT, R3.reuse, 0x88, P0 ;  /* 0x000000880300780c */ /* 0x040fe20000704270 */
[----:B------:R-:W-:Y:S01]  /*119f0*/  @P5 STG.E.U16 desc[UR56][R8.64+0x10], R198 ;  /* 0x000010c608005986 */ /* 0x000fe2000c101538 */
[C---:B------:R-:W-:Y:S01]  /*11a00*/  ISETP.GT.AND P5, PT, R3.reuse, 0x80, P3 ;  /* 0x000000800300780c */ /* 0x040fe20001fa4270 */
[-C--:B------:R-:W-:Y:S01]  /*11a10*/  FMUL R180, R180, R200.reuse ;  /* 0x000000c8b4b47220 */ /* 0x080fe20000400000 */
[----:B------:R-:W-:Y:S01]  /*11a20*/  ISETP.GT.AND P3, PT, R3, 0x88, P3 ;  /* 0x000000880300780c */ /* 0x000fe20001f64270 */
[-C--:B------:R-:W-:Y:S01]  /*11a30*/  FMUL R181, R181, R200.reuse ;  /* 0x000000c8b5b57220 */ /* 0x080fe20000400000 */
[----:B------:R-:W-:Y:S01]  /*11a40*/  F2FP.F16.F32.PACK_AB R177, RZ, R177 ;  /* 0x000000b1ffb1723e */ /* 0x000fe200000000ff */
[----:B------:R-:W-:Y:S01]  /*11a50*/  FMUL R182, R182, R200 ;  /* 0x000000c8b6b67220 */ /* 0x000fe20000400000 */
[----:B------:R-:W-:Y:S01]  /*11a60*/  F2FP.F16.F32.PACK_AB R176, RZ, R176 ;  /* 0x000000b0ffb0723e */ /* 0x000fe200000000ff */
[----:B------:R-:W-:Y:S01]  /*11a70*/  FMUL R183, R183, R200 ;  /* 0x000000c8b7b77220 */ /* 0x000fe20000400000 */
[----:B------:R-:W-:Y:S01]  /*11a80*/  F2FP.F16.F32.PACK_AB R178, RZ, R178 ;  /* 0x000000b2ffb2723e */ /* 0x000fe200000000ff */
[----:B------:R-:W-:Y:S01]  /*11a90*/  @P4 STG.E.U16 desc[UR56][R14.64], R184 ;  /* 0x000000b80e004986 */ /* 0x000fe2000c101538 */
[----:B------:R-:W-:Y:S01]  /*11aa0*/  IADD3 R12, P4, R11, R14, RZ ;  /* 0x0000000e0b0c7210 */ /* 0x000fe20007f9e0ff */
[-C--:B------:R-:W-:Y:S01]  /*11ab0*/  FMUL R168, R168, R200.reuse ;  /* 0x000000c8a8a87220 */ /* 0x080fe20000400000 */
[----:B------:R-:W-:Y:S01]  /*11ac0*/  F2FP.F16.F32.PACK_AB R179, RZ, R179 ;  /* 0x000000b3ffb3723e */ /* 0x000fe200000000ff */
[----:B------:R-:W-:Y:S01]  /*11ad0*/  @P5 STG.E.U16 desc[UR56][R14.64+0x2], R185 ;  /* 0x000002b90e005986 */ /* 0x000fe2000c101538 */
[----:B------:R-:W-:Y:S01]  /*11ae0*/  ISETP.GT.AND P5, PT, R3, 0x80, P2 ;  /* 0x000000800300780c */ /* 0x000fe200017a4270 */
[--C-:B------:R-:W-:Y:S01]  /*11af0*/  IMAD.X R13, R5, 0x1, R15.reuse, P4 ;  /* 0x00000001050d7824 */ /* 0x100fe200020e060f */
[----:B------:R-:W-:Y:S01]  /*11b00*/  ISETP.GT.AND P4, PT, R3, 0x80, P1 ;  /* 0x000000800300780c */ /* 0x000fe20000f84270 */
[-C--:B------:R-:W-:Y:S01]  /*11b10*/  FMUL R169, R169, R200.reuse ;  /* 0x000000c8a9a97220 */ /* 0x080fe20000400000 */
[----:B------:R-:W-:Y:S01]  /*11b20*/  ISETP.GT.AND P1, PT, R3, 0x88, P1 ;  /* 0x000000880300780c */ /* 0x000fe20000f24270 */
[-C--:B------:R-:W-:Y:S01]  /*11b30*/  FMUL R170, R170, R200.reuse ;  /* 0x000000c8aaaa7220 */ /* 0x080fe20000400000 */
[----:B------:R-:W-:Y:S01]  /*11b40*/  @P0 STG.E.U16 desc[UR56][R12.64], R186 ;  /* 0x000000ba0c000986 */ /* 0x000fe2000c101538 */
[----:B------:R-:W-:Y:S01]  /*11b50*/  ISETP.GT.AND P0, PT, R4, 0x11, PT ;  /* 0x000000110400780c */ /* 0x000fe20003f04270 */
[----:B------:R-:W-:Y:S01]  /*11b60*/  FMUL R171, R171, R200 ;  /* 0x000000c8abab7220 */ /* 0x000fe20000400000 */
[----:B------:R-:W-:Y:S01]  /*11b70*/  F2FP.F16.F32.PACK_AB R180, RZ, R180 ;  /* 0x000000b4ffb4723e */ /* 0x000fe200000000ff */
[----:B------:R-:W-:Y:S01]  /*11b80*/  @P3 STG.E.U16 desc[UR56][R12.64+0x2], R187 ;  /* 0x000002bb0c003986 */ /* 0x000fe2000c101538 */
[----:B------:R-:W-:Y:S01]  /*11b90*/  ISETP.GT.AND P3, PT, R3, 0x88, P2 ;  /* 0x000000880300780c */ /* 0x000fe20001764270 */
[-C--:B------:R-:W-:Y:S01]  /*11ba0*/  FMUL R172, R172, R200.reuse ;  /* 0x000000c8acac7220 */ /* 0x080fe20000400000 */
[----:B------:R-:W-:Y:S01]  /*11bb0*/  @P5 IMAD.MOV.U32 R20, RZ, RZ, R14 ;  /* 0x000000ffff145224 */ /* 0x000fe200078e000e */
[----:B------:R-:W-:Y:S01]  /*11bc0*/  ISETP.GT.AND P2, PT, R4, 0x10, PT ;  /* 0x000000100400780c */ /* 0x000fe20003f44270 */
[----:B------:R-:W-:Y:S01]  /*11bd0*/  @P5 IMAD.MOV.U32 R21, RZ, RZ, R15 ;  /* 0x000000ffff155224 */ /* 0x000fe200078e000f */
[----:B------:R-:W-:Y:S01]  /*11be0*/  F2FP.F16.F32.PACK_AB R181, RZ, R181 ;  /* 0x000000b5ffb5723e */ /* 0x000fe200000000ff */
[----:B------:R-:W-:Y:S01]  /*11bf0*/  FMUL R173, R173, R200 ;  /* 0x000000c8adad7220 */ /* 0x000fe20000400000 */
[----:B------:R-:W-:Y:S01]  /*11c00*/  F2FP.F16.F32.PACK_AB R182, RZ, R182 ;  /* 0x000000b6ffb6723e */ /* 0x000fe200000000ff */
[-C--:B------:R-:W-:Y:S01]  /*11c10*/  FMUL R175, R175, R200.reuse ;  /* 0x000000c8afaf7220 */ /* 0x080fe20000400000 */
[----:B------:R-:W-:Y:S01]  /*11c20*/  @P5 STG.E.U16 desc[UR56][R20.64+0x10], R188 ;  /* 0x000010bc14005986 */ /* 0x000fe2000c101538 */
[C---:B------:R-:W-:Y:S01]  /*11c30*/  ISETP.GT.AND P5, PT, R3.reuse, RZ, P0 ;  /* 0x000000ff0300720c */ /* 0x040fe200007a4270 */
[-C--:B------:R-:W-:Y:S01]  /*11c40*/  FMUL R174, R174, R200.reuse ;  /* 0x000000c8aeae7220 */ /* 0x080fe20000400000 */
[----:B------:R-:W-:Y:S01]  /*11c50*/  F2FP.F16.F32.PACK_AB R183, RZ, R183 ;  /* 0x000000b7ffb7723e */ /* 0x000fe200000000ff */
[----:B------:R-:W-:Y:S01]  /*11c60*/  @P4 STG.E.U16 desc[UR56][R14.64+0x12], R189 ;  /* 0x000012bd0e004986 */ /* 0x000fe2000c101538 */
[C---:B------:R-:W-:Y:S01]  /*11c70*/  ISETP.GT.AND P4, PT, R3.reuse, RZ, P2 ;  /* 0x000000ff0300720c */ /* 0x040fe20001784270 */
[----:B------:R-:W-:Y:S01]  /*11c80*/  FMUL R160, R160, R200 ;  /* 0x000000c8a0a07220 */ /* 0x000fe20000400000 */
[----:B------:R-:W-:Y:S01]  /*11c90*/  F2FP.F16.F32.PACK_AB R168, RZ, R168 ;  /* 0x000000a8ffa8723e */ /* 0x000fe200000000ff */
[----:B------:R-:W-:Y:S01]  /*11ca0*/  @P3 STG.E.U16 desc[UR56][R12.64+0x10], R190 ;  /* 0x000010be0c003986 */ /* 0x000fe2000c101538 */
[----:B------:R-:W-:Y:S01]  /*11cb0*/  ISETP.GT.AND P3, PT, R3, 0x8, P2 ;  /* 0x000000080300780c */ /* 0x000fe20001764270 */
[-C--:B------:R-:W-:Y:S01]  /*11cc0*/  FMUL R161, R161, R200.reuse ;  /* 0x000000c8a1a17220 */ /* 0x080fe20000400000 */
[----:B------:R-:W-:Y:S01]  /*11cd0*/  F2FP.F16.F32.PACK_AB R169, RZ, R169 ;  /* 0x000000a9ffa9723e */ /* 0x000fe200000000ff */
[----:B------:R0:W-:Y:S01]  /*11ce0*/  @P1 STG.E.U16 desc[UR56][R12.64+0x12], R191 ;  /* 0x000012bf0c001986 */ /* 0x0001e2000c101538 */
[----:B------:R-:W-:Y:S01]  /*11cf0*/  ISETP.GT.AND P1, PT, R4, 0x18, PT ;  /* 0x000000180400780c */ /* 0x000fe20003f24270 */
[----:B------:R-:W-:Y:S01]  /*11d00*/  FMUL R163, R163, R200 ;  /* 0x000000c8a3a37220 */ /* 0x000fe20000400000 */
[----:B------:R-:W-:Y:S01]  /*11d10*/  F2FP.F16.F32.PACK_AB R170, RZ, R170 ;  /* 0x000000aaffaa723e */ /* 0x000fe200000000ff */
[----:B------:R1:W-:Y:S01]  /*11d20*/  @P5 STG.E.U16 desc[UR56][R6.64+0x22], R177 ;  /* 0x000022b106005986 */ /* 0x0003e2000c101538 */
[C---:B------:R-:W-:Y:S01]  /*11d30*/  ISETP.GT.AND P5, PT, R3.reuse, 0x8, P0 ;  /* 0x000000080300780c */ /* 0x040fe200007a4270 */
[-C--:B------:R-:W-:Y:S01]  /*11d40*/  FMUL R162, R162, R200.reuse ;  /* 0x000000c8a2a27220 */ /* 0x080fe20000400000 */
[----:B------:R-:W-:Y:S01]  /*11d50*/  F2FP.F16.F32.PACK_AB R171, RZ, R171 ;  /* 0x000000abffab723e */ /* 0x000fe200000000ff */
[----:B------:R1:W-:Y:S01]  /*11d60*/  @P4 STG.E.U16 desc[UR56][R6.64+0x20], R176 ;  /* 0x000020b006004986 */ /* 0x0003e2000c101538 */
[----:B------:R-:W-:Y:S01]  /*11d70*/  ISETP.GT.AND P4, PT, R3, RZ, P1 ;  /* 0x000000ff0300720c */ /* 0x000fe20000f84270 */
[----:B------:R-:W-:Y:S01]  /*11d80*/  FMUL R164, R164, R200 ;  /* 0x000000c8a4a47220 */ /* 0x000fe20000400000 */
[----:B------:R-:W-:Y:S01]  /*11d90*/  F2FP.F16.F32.PACK_AB R172, RZ, R172 ;  /* 0x000000acffac723e */ /* 0x000fe200000000ff */
[----:B------:R1:W-:Y:S01]  /*11da0*/  @P3 STG.E.U16 desc[UR56][R8.64+0x20], R178 ;  /* 0x000020b208003986 */ /* 0x0003e2000c101538 */
[----:B------:R-:W-:Y:S01]  /*11db0*/  ISETP.GT.AND P3, PT, R4, 0x19, PT ;  /* 0x000000190400780c */ /* 0x000fe20003f64270 */
[----:B0-----:R-:W-:Y:S01]  /*11dc0*/  IMAD.WIDE.U32 R12, R210, 0xf0, R8 ;  /* 0x000000f0d20c7825 */ /* 0x001fe200078e0008 */
[----:B------:R-:W-:-:S03]  /*11dd0*/  F2FP.F16.F32.PACK_AB R173, RZ, R173 ;  /* 0x000000adffad723e */ /* 0x000fc600000000ff */
[----:B------:R-:W-:Y:S01]  /*11de0*/  FMUL R165, R165, R200 ;  /* 0x000000c8a5a57220 */ /* 0x000fe20000400000 */
[----:B------:R-:W-:Y:S01]  /*11df0*/  F2FP.F16.F32.PACK_AB R175, RZ, R175 ;  /* 0x000000afffaf723e */ /* 0x000fe200000000ff */
[----:B------:R1:W-:Y:S01]  /*11e00*/  @P5 STG.E.U16 desc[UR56][R8.64+0x22], R179 ;  /* 0x000022b308005986 */ /* 0x0003e2000c101538 */
[----:B------:R-:W-:Y:S01]  /*11e10*/  ISETP.GT.AND P5, PT, R3, RZ, P3 ;  /* 0x000000ff0300720c */ /* 0x000fe20001fa4270 */
[----:B------:R-:W-:Y:S01]  /*11e20*/  IMAD.IADD R13, R211, 0x1, R13 ;  /* 0x00000001d30d7824 */ /* 0x000fe200078e020d */
[----:B------:R-:W-:Y:S01]  /*11e30*/  F2FP.F16.F32.PACK_AB R174, RZ, R174 ;  /* 0x000000aeffae723e */ /* 0x000fe200000000ff */
[----:B------:R1:W-:Y:S01]  /*11e40*/  @P4 STG.E.U16 desc[UR56][R6.64+0x30], R180 ;  /* 0x000030b406004986 */ /* 0x0003e2000c101538 */
[----:B------:R-:W-:Y:S01]  /*11e50*/  ISETP.GT.AND P4, PT, R3, 0x8, P1 ;  /* 0x000000080300780c */ /* 0x000fe20000f84270 */
[----:B------:R-:W-:Y:S01]  /*11e60*/  FMUL R166, R166, R200 ;  /* 0x000000c8a6a67220 */ /* 0x000fe20000400000 */
[----:B------:R-:W-:Y:S01]  /*11e70*/  F2FP.F16.F32.PACK_AB R160, RZ, R160 ;  /* 0x000000a0ffa0723e */ /* 0x000fe200000000ff */
[-C--:B------:R-:W-:Y:S01]  /*11e80*/  FMUL R167, R167, R200.reuse ;  /* 0x000000c8a7a77220 */ /* 0x080fe20000400000 */
[----:B------:R-:W-:Y:S01]  /*11e90*/  F2FP.F16.F32.PACK_AB R161, RZ, R161 ;  /* 0x000000a1ffa1723e */ /* 0x000fe200000000ff */
[-C--:B------:R-:W-:Y:S01]  /*11ea0*/  FMUL R152, R152, R200.reuse ;  /* 0x000000c898987220 */ /* 0x080fe20000400000 */
[----:B------:R-:W-:Y:S01]  /*11eb0*/  F2FP.F16.F32.PACK_AB R163, RZ, R163 ;  /* 0x000000a3ffa3723e */ /* 0x000fe200000000ff */
[----:B------:R-:W-:Y:S01]  /*11ec0*/  FMUL R153, R153, R200 ;  /* 0x000000c899997220 */ /* 0x000fe20000400000 */
[----:B------:R-:W-:Y:S01]  /*11ed0*/  F2FP.F16.F32.PACK_AB R162, RZ, R162 ;  /* 0x000000a2ffa2723e */ /* 0x000fe200000000ff */
[----:B------:R1:W-:Y:S01]  /*11ee0*/  @P5 STG.E.U16 desc[UR56][R6.64+0x32], R181 ;  /* 0x000032b506005986 */ /* 0x0003e2000c101538 */
[C---:B------:R-:W-:Y:S01]  /*11ef0*/  ISETP.GT.AND P5, PT, R3.reuse, 0x8, P3 ;  /* 0x000000080300780c */ /* 0x040fe20001fa4270 */
[----:B------:R-:W-:Y:S01]  /*11f00*/  FMUL R154, R154, R200 ;  /* 0x000000c89a9a7220 */ /* 0x000fe20000400000 */
[----:B------:R-:W-:Y:S01]  /*11f10*/  F2FP.F16.F32.PACK_AB R164, RZ, R164 ;  /* 0x000000a4ffa4723e */ /* 0x000fe200000000ff */
[----:B------:R1:W-:Y:S01]  /*11f20*/  @P4 STG.E.U16 desc[UR56][R8.64+0x30], R182 ;  /* 0x000030b608004986 */ /* 0x0003e2000c101538 */
[----:B------:R-:W-:Y:S01]  /*11f30*/  ISETP.GT.AND P4, PT, R3, 0x80, P2 ;  /* 0x000000800300780c */ /* 0x000fe20001784270 */
        /* <DEDUP_REMOVED lines=8> */
[----:B------:R1:W-:Y:S01]  /*11fc0*/  @P5 STG.E.U16 desc[UR56][R8.64+0x32], R183 ;  /* 0x000032b708005986 */ /* 0x0003e2000c101538 */
[----:B------:R-:W-:Y:S01]  /*11fd0*/  IADD3 R10, P5, R11, R12, RZ ;  /* 0x0000000c0b0a7210 */ /* 0x000fe20007fbe0ff */
[----:B------:R-:W-:Y:S01]  /*11fe0*/  FMUL R159, R159, R200 ;  /* 0x000000c89f9f7220 */ /* 0x000fe20000400000 */
[----:B------:R-:W-:Y:S01]  /*11ff0*/  F2FP.F16.F32.PACK_AB R152, RZ, R152 ;  /* 0x00000098ff98723e */ /* 0x000fe200000000ff */
[----:B------:R1:W-:Y:S01]  /*12000*/  @P4 STG.E.U16 desc[UR56][R12.64+0x20], R168 ;  /* 0x000020a80c004986 */ /* 0x0003e2000c101538 */
[----:B------:R-:W-:Y:S01]  /*12010*/  ISETP.GT.AND P4, PT, R3, 0x80, P0 ;  /* 0x000000800300780c */ /* 0x000fe20000784270 */
[----:B------:R-:W-:Y:S01]  /*12020*/  IMAD.X R11, R5, 0x1, R13, P5 ;  /* 0x00000001050b7824 */ /* 0x000fe200028e060d */
[----:B------:R-:W-:Y:S01]  /*12030*/  ISETP.GT.AND P0, PT, R3, 0x88, P0 ;  /* 0x000000880300780c */ /* 0x000fe20000704270 */
[-C--:B------:R-:W-:Y:S01]  /*12040*/  FMUL R144, R144, R200.reuse ;  /* 0x000000c890907220 */ /* 0x080fe20000400000 */
[----:B------:R-:W-:Y:S01]  /*12050*/  F2FP.F16.F32.PACK_AB R153, RZ, R153 ;  /* 0x00000099ff99723e */ /* 0x000fe200000000ff */
        /* <DEDUP_REMOVED lines=9> */
[----:B------:R-:W-:Y:S01]  /*120f0*/  ISETP.GT.AND P4, PT, R3, 0x80, P1 ;  /* 0x000000800300780c */ /* 0x000fe20000f84270 */
[-C--:B------:R-:W-:Y:S01]  /*12100*/  FMUL R149, R149, R200.reuse ;  /* 0x000000c895957220 */ /* 0x080fe20000400000 */
[C---:B------:R-:W-:Y:S01]  /*12110*/  ISETP.GT.AND P1, PT, R3.reuse, 0x88, P1 ;  /* 0x000000880300780c */ /* 0x040fe20000f24270 */
[----:B------:R1:W-:Y:S01]  /*12120*/  @P2 STG.E.U16 desc[UR56][R10.64+0x20], R170 ;  /* 0x000020aa0a002986 */ /* 0x0003e2000c101538 */
[C---:B------:R-:W-:Y:S01]  /*12130*/  ISETP.GT.AND P2, PT, R3.reuse, 0x80, P3 ;  /* 0x000000800300780c */ /* 0x040fe20001f44270 */
[----:B------:R-:W-:Y:S01]  /*12140*/  FMUL R150, R150, R200 ;  /* 0x000000c896967220 */ /* 0x000fe20000400000 */
[----:B------:R-:W-:Y:S01]  /*12150*/  ISETP.GT.AND P3, PT, R3, 0x88, P3 ;  /* 0x000000880300780c */ /* 0x000fe20001f64270 */
[----:B------:R1:W-:Y:S01]  /*12160*/  @P0 STG.E.U16 desc[UR56][R10.64+0x22], R171 ;  /* 0x000022ab0a000986 */ /* 0x0003e2000c101538 */
[----:B------:R-:W-:Y:S01]  /*12170*/  F2FP.F16.F32.PACK_AB R158, RZ, R158 ;  /* 0x0000009eff9e723e */ /* 0x000fe200000000ff */
[-C--:B------:R-:W-:Y:S01]  /*12180*/  FMUL R151, R151, R200.reuse ;  /* 0x000000c897977220 */ /* 0x080fe20000400000 */
[----:B------:R-:W-:Y:S01]  /*12190*/  F2FP.F16.F32.PACK_AB R159, RZ, R159 ;  /* 0x0000009fff9f723e */ /* 0x000fe200000000ff */
[----:B------:R-:W-:Y:S01]  /*121a0*/  FMUL R136, R136, R200 ;  /* 0x000000c888887220 */ /* 0x000fe20000400000 */
[----:B------:R-:W-:Y:S01]  /*121b0*/  F2FP.F16.F32.PACK_AB R144, RZ, R144 ;  /* 0x00000090ff90723e */ /* 0x000fe200000000ff */
[----:B------:R1:W-:Y:S01]  /*121c0*/  @P4 STG.E.U16 desc[UR56][R12.64+0x30], R172 ;  /* 0x000030ac0c004986 */ /* 0x0003e2000c101538 */
[----:B------:R-:W-:Y:S01]  /*121d0*/  F2FP.F16.F32.PACK_AB R145, RZ, R145 ;  /* 0x00000091ff91723e */ /* 0x000fe200000000ff */
[-C--:B------:R-:W-:Y:S01]  /*121e0*/  FMUL R137, R137, R200.reuse ;  /* 0x000000c889897220 */ /* 0x080fe20000400000 */
[----:B------:R-:W-:Y:S01]  /*121f0*/  F2FP.F16.F32.PACK_AB R147, RZ, R147 ;  /* 0x00000093ff93723e */ /* 0x000fe200000000ff */
[----:B------:R1:W-:Y:S01]  /*12200*/  @P2 STG.E.U16 desc[UR56][R12.64+0x32], R173 ;  /* 0x000032ad0c002986 */ /* 0x0003e2000c101538 */
[----:B------:R-:W-:Y:S01]  /*12210*/  ISETP.GT.AND P2, PT, R4, 0x21, PT ;  /* 0x000000210400780c */ /* 0x000fe20003f44270 */
[----:B------:R-:W-:Y:S01]  /*12220*/  FMUL R138, R138, R200 ;  /* 0x000000c88a8a7220 */ /* 0x000fe20000400000 */
[----:B------:R-:W-:Y:S01]  /*12230*/  F2FP.F16.F32.PACK_AB R146, RZ, R146 ;  /* 0x00000092ff92723e */ /* 0x000fe200000000ff */
[----:B------:R1:W-:Y:S01]  /*12240*/  @P3 STG.E.U16 desc[UR56][R10.64+0x32], R175 ;  /* 0x000032af0a003986 */ /* 0x0003e2000c101538 */
[----:B------:R-:W-:Y:S01]  /*12250*/  ISETP.GT.AND P3, PT, R4, 0x20, PT ;  /* 0x000000200400780c */ /* 0x000fe20003f64270 */
[-C--:B------:R-:W-:Y:S01]  /*12260*/  FMUL R139, R139, R200.reuse ;  /* 0x000000c88b8b7220 */ /* 0x080fe20000400000 */
[C---:B------:R-:W-:Y:S01]  /*12270*/  ISETP.GT.AND P4, PT, R3.reuse, RZ, P2 ;  /* 0x000000ff0300720c */ /* 0x040fe20001784270 */
[----:B------:R1:W-:Y:S01]  /*12280*/  @P1 STG.E.U16 desc[UR56][R10.64+0x30], R174 ;  /* 0x000030ae0a001986 */ /* 0x0003e2000c101538 */
[----:B------:R-:W-:Y:S01]  /*12290*/  ISETP.GT.AND P0, PT, R3, RZ, P3 ;  /* 0x000000ff0300720c */ /* 0x000fe20001f04270 */
[-C--:B------:R-:W-:Y:S01]  /*122a0*/  FMUL R141, R141, R200.reuse ;  /* 0x000000c88d8d7220 */ /* 0x080fe20000400000 */
[C---:B------:R-:W-:Y:S01]  /*122b0*/  ISETP.GT.AND P1, PT, R3.reuse, 0x8, P2 ;  /* 0x000000080300780c */ /* 0x040fe20001724270 */
[-C--:B------:R-:W-:Y:S01]  /*122c0*/  FMUL R140, R140, R200.reuse ;  /* 0x000000c88c8c7220 */ /* 0x080fe20000400000 */
[----:B------:R-:W-:Y:S01]  /*122d0*/  ISETP.GT.AND P5, PT, R3, 0x8, P3 ;  /* 0x000000080300780c */ /* 0x000fe20001fa4270 */
[----:B------:R-:W-:Y:S01]  /*122e0*/  FMUL R142, R142, R200 ;  /* 0x000000c88e8e7220 */ /* 0x000fe20000400000 */
[----:B------:R-:W-:Y:S01]  /*122f0*/  F2FP.F16.F32.PACK_AB R148, RZ, R148 ;  /* 0x00000094ff94723e */ /* 0x000fe200000000ff */
[-C--:B------:R-:W-:Y:S01]  /*12300*/  FMUL R143, R143, R200.reuse ;  /* 0x000000c88f8f7220 */ /* 0x080fe20000400000 */
[----:B------:R-:W-:Y:S01]  /*12310*/  F2FP.F16.F32.PACK_AB R149, RZ, R149 ;  /* 0x00000095ff95723e */ /* 0x000fe200000000ff */
[----:B------:R-:W-:Y:S01]  /*12320*/  FMUL R128, R128, R200 ;  /* 0x000000c880807220 */ /* 0x000fe20000400000 */
[----:B------:R-:W-:Y:S01]  /*12330*/  F2FP.F16.F32.PACK_AB R150, RZ, R150 ;  /* 0x00000096ff96723e */ /* 0x000fe200000000ff */
[----:B------:R1:W-:Y:S01]  /*12340*/  @P4 STG.E.U16 desc[UR56][R6.64+0x42], R161 ;  /* 0x000042a106004986 */ /* 0x0003e2000c101538 */
[----:B------:R-:W-:Y:S01]  /*12350*/  F2FP.F16.F32.PACK_AB R151, RZ, R151 ;  /* 0x00000097ff97723e */ /* 0x000fe200000000ff */
[----:B------:R-:W-:Y:S01]  /*12360*/  FMUL R129, R129, R200 ;  /* 0x000000c881817220 */ /* 0x000fe20000400000 */
[----:B------:R-:W-:Y:S01]  /*12370*/  F2FP.F16.F32.PACK_AB R136, RZ, R136 ;  /* 0x00000088ff88723e */ /* 0x000fe200000000ff */
[----:B------:R1:W-:Y:S01]  /*12380*/  @P0 STG.E.U16 desc[UR56][R6.64+0x40], R160 ;  /* 0x000040a006000986 */ /* 0x0003e2000c101538 */
[C---:B------:R-:W-:Y:S01]  /*12390*/  ISETP.GT.AND P0, PT, R4.reuse, 0x28, PT ;  /* 0x000000280400780c */ /* 0x040fe20003f04270 */
[-C--:B------:R-:W-:Y:S01]  /*123a0*/  FMUL R131, R131, R200.reuse ;  /* 0x000000c883837220 */ /* 0x080fe20000400000 */
[----:B------:R-:W-:Y:S01]  /*123b0*/  F2FP.F16.F32.PACK_AB R137, RZ, R137 ;  /* 0x00000089ff89723e */ /* 0x000fe200000000ff */
[----:B------:R1:W-:Y:S01]  /*123c0*/  @P1 STG.E.U16 desc[UR56][R8.64+0x42], R163 ;  /* 0x000042a308001986 */ /* 0x0003e2000c101538 */
[----:B------:R-:W-:Y:S01]  /*123d0*/  ISETP.GT.AND P1, PT, R4, 0x29, PT ;  /* 0x000000290400780c */ /* 0x000fe20003f24270 */
[----:B------:R-:W-:Y:S01]  /*123e0*/  FMUL R130, R130, R200 ;  /* 0x000000c882827220 */ /* 0x000fe20000400000 */
[----:B------:R-:W-:Y:S01]  /*123f0*/  F2FP.F16.F32.PACK_AB R138, RZ, R138 ;  /* 0x0000008aff8a723e */ /* 0x000fe200000000ff */
[----:B------:R1:W-:Y:S01]  /*12400*/  @P5 STG.E.U16 desc[UR56][R8.64+0x40], R162 ;  /* 0x000040a208005986 */ /* 0x0003e2000c101538 */
[C---:B------:R-:W-:Y:S01]  /*12410*/  ISETP.GT.AND P5, PT, R3.reuse, RZ, P0 ;  /* 0x000000ff0300720c */ /* 0x040fe200007a4270 */
[-C--:B------:R-:W-:Y:S01]  /*12420*/  FMUL R132, R132, R200.reuse ;  /* 0x000000c884847220 */ /* 0x080fe20000400000 */
[----:B------:R-:W-:Y:S01]  /*12430*/  ISETP.GT.AND P4, PT, R3, RZ, P1 ;  /* 0x000000ff0300720c */ /* 0x000fe20000f84270 */
[-C--:B------:R-:W-:Y:S01]  /*12440*/  FMUL R133, R133, R200.reuse ;  /* 0x000000c885857220 */ /* 0x080fe20000400000 */
[----:B------:R-:W-:Y:S01]  /*12450*/  F2FP.F16.F32.PACK_AB R139, RZ, R139 ;  /* 0x0000008bff8b723e */ /* 0x000fe200000000ff */
[-C--:B------:R-:W-:Y:S01]  /*12460*/  FMUL R134, R134, R200.reuse ;  /* 0x000000c886867220 */ /* 0x080fe20000400000 */
[----:B------:R-:W-:Y:S01]  /*12470*/  F2FP.F16.F32.PACK_AB R141, RZ, R141 ;  /* 0x0000008dff8d723e */ /* 0x000fe200000000ff */
[----:B------:R-:W-:Y:S01]  /*12480*/  FMUL R135, R135, R200 ;  /* 0x000000c887877220 */ /* 0x000fe20000400000 */
[----:B------:R-:W-:Y:S01]  /*12490*/  F2FP.F16.F32.PACK_AB R140, RZ, R140 ;  /* 0x0000008cff8c723e */ /* 0x000fe200000000ff */
[----:B------:R-:W-:Y:S01]  /*124a0*/  FMUL R120, R120, R200 ;  /* 0x000000c878787220 */ /* 0x000fe20000400000 */
[----:B------:R-:W-:Y:S01]  /*124b0*/  F2FP.F16.F32.PACK_AB R142, RZ, R142 ;  /* 0x0000008eff8e723e */ /* 0x000fe200000000ff */
[-C--:B------:R-:W-:Y:S01]  /*124c0*/  FMUL R121, R121, R200.reuse ;  /* 0x000000c879797220 */ /* 0x080fe20000400000 */
        /* <DEDUP_REMOVED lines=41> */
[----:B------:R1:W-:Y:S01]  /*12760*/  @P2 STG.E.U16 desc[UR56][R10.64+0x42], R155 ;  /* 0x0000429b0a002986 */ /* 0x0003e2000c101538 */
[----:B------:R-:W-:Y:S01]  /*12770*/  ISETP.GT.AND P2, PT, R4, 0x31, PT ;  /* 0x000000310400780c */ /* 0x000fe20003f44270 */
[----:B------:R-:W-:Y:S01]  /*12780*/  FMUL R119, R119, R200 ;  /* 0x000000c877777220 */ /* 0x000fe20000400000 */
[----:B------:R-:W-:Y:S01]  /*12790*/  F2FP.F16.F32.PACK_AB R122, RZ, R122 ;  /* 0x0000007aff7a723e */ /* 0x000fe200000000ff */
[-C--:B------:R-:W-:Y:S01]  /*127a0*/  FMUL R104, R104, R200.reuse ;  /* 0x000000c868687220 */ /* 0x080fe20000400000 */
[----:B------:R-:W-:Y:S01]  /*127b0*/  F2FP.F16.F32.PACK_AB R123, RZ, R123 ;  /* 0x0000007bff7b723e */ /* 0x000fe200000000ff */
[----:B------:R1:W-:Y:S01]  /*127c0*/  @P4 STG.E.U16 desc[UR56][R12.64+0x50], R156 ;  /* 0x0000509c0c004986 */ /* 0x0003e2000c101538 */
[----:B------:R-:W-:Y:S01]  /*127d0*/  ISETP.GT.AND P4, PT, R3, RZ, P2 ;  /* 0x000000ff0300720c */ /* 0x000fe20001784270 */
[-C--:B------:R-:W-:Y:S01]  /*127e0*/  FMUL R105, R105, R200.reuse ;  /* 0x000000c869697220 */ /* 0x080fe20000400000 */
[----:B------:R-:W-:Y:S01]  /*127f0*/  F2FP.F16.F32.PACK_AB R125, RZ, R125 ;  /* 0x0000007dff7d723e */ /* 0x000fe200000000ff */
[----:B------:R1:W-:Y:S01]  /*12800*/  @P3 STG.E.U16 desc[UR56][R12.64+0x52], R157 ;  /* 0x0000529d0c003986 */ /* 0x0003e2000c101538 */
[----:B------:R-:W-:Y:S01]  /*12810*/  ISETP.GT.AND P3, PT, R4, 0x30, PT ;  /* 0x000000300400780c */ /* 0x000fe20003f64270 */
[----:B------:R-:W-:Y:S01]  /*12820*/  FMUL R106, R106, R200 ;  /* 0x000000c86a6a7220 */ /* 0x000fe20000400000 */
[----:B------:R-:W-:Y:S01]  /*12830*/  F2FP.F16.F32.PACK_AB R124, RZ, R124 ;  /* 0x0000007cff7c723e */ /* 0x000fe200000000ff */
[----:B------:R1:W-:Y:S01]  /*12840*/  @P0 STG.E.U16 desc[UR56][R10.64+0x50], R158 ;  /* 0x0000509e0a000986 */ /* 0x0003e2000c101538 */
[----:B------:R-:W-:Y:S01]  /*12850*/  ISETP.GT.AND P0, PT, R3, RZ, P3 ;  /* 0x000000ff0300720c */ /* 0x000fe20001f04270 */
[-C--:B------:R-:W-:Y:S01]  /*12860*/  FMUL R107, R107, R200.reuse ;  /* 0x000000c86b6b7220 */ /* 0x080fe20000400000 */
[C---:B------:R-:W-:Y:S01]  /*12870*/  ISETP.GT.AND P5, PT, R3.reuse, 0x8, P3 ;  /* 0x000000080300780c */ /* 0x040fe20001fa4270 */
[----:B------:R1:W-:Y:S01]  /*12880*/  @P1 STG.E.U16 desc[UR56][R10.64+0x52], R159 ;  /* 0x0000529f0a001986 */ /* 0x0003e2000c101538 */
[----:B------:R-:W-:Y:S01]  /*12890*/  ISETP.GT.AND P1, PT, R3, 0x8, P2 ;  /* 0x000000080300780c */ /* 0x000fe20001724270 */
[----:B------:R-:W-:Y:S01]  /*128a0*/  FMUL R109, R109, R200 ;  /* 0x000000c86d6d7220 */ /* 0x000fe20000400000 */
[----:B------:R-:W-:Y:S01]  /*128b0*/  F2FP.F16.F32.PACK_AB R126, RZ, R126 ;  /* 0x0000007eff7e723e */ /* 0x000fe200000000ff */
[----:B------:R1:W-:Y:S01]  /*128c0*/  @P4 STG.E.U16 desc[UR56][R6.64+0x62], R145 ;  /* 0x0000629106004986 */ /* 0x0003e2000c101538 */
[----:B------:R-:W-:Y:S01]  /*128d0*/  F2FP.F16.F32.PACK_AB R127, RZ, R127 ;  /* 0x0000007fff7f723e */ /* 0x000fe200000000ff */
[----:B------:R-:W-:Y:S01]  /*128e0*/  FMUL R108, R108, R200 ;  /* 0x000000c86c6c7220 */ /* 0x000fe20000400000 */
[----:B------:R-:W-:Y:S01]  /*128f0*/  F2FP.F16.F32.PACK_AB R112, RZ, R112 ;  /* 0x00000070ff70723e */ /* 0x000fe200000000ff */
[-C--:B------:R-:W-:Y:S01]  /*12900*/  FMUL R110, R110, R200.reuse ;  /* 0x000000c86e6e7220 */ /* 0x080fe20000400000 */
        /* <DEDUP_REMOVED lines=12> */
[----:B------:R-:W-:Y:S01]  /*129d0*/  ISETP.GT.AND P4, PT, R3, RZ, P1 ;  /* 0x000000ff0300720c */ /* 0x000fe20000f84270 */
        /* <DEDUP_REMOVED lines=54> */
[----:B------:R-:W-:Y:S01]  /*12d40*/  FMUL R85, R85, R200 ;  /* 0x000000c855557220 */ /* 0x000fe20000400000 */
        /* <DEDUP_REMOVED lines=19> */
[-C--:B------:R-:W-:Y:S01]  /*12e80*/  FMUL R74, R74, R200.reuse ;  /* 0x000000c84a4a7220 */ /* 0x080fe20000400000 */
        /* <DEDUP_REMOVED lines=9> */
[-C--:B------:R-:W-:Y:S01]  /*12f20*/  FMUL R76, R76, R200.reuse ;  /* 0x000000c84c4c7220 */ /* 0x080fe20000400000 */
[----:B------:R-:W-:Y:S01]  /*12f30*/  F2FP.F16.F32.PACK_AB R93, RZ, R93 ;  /* 0x0000005dff5d723e */ /* 0x000fe200000000ff */
[----:B------:R1:W-:Y:S01]  /*12f40*/  @P5 STG.E.U16 desc[UR56][R8.64+0x80], R130 ;  /* 0x0000808208005986 */ /* 0x0003e2000c101538 */
[C---:B------:R-:W-:Y:S01]  /*12f50*/  ISETP.GT.AND P5, PT, R3.reuse, RZ, P0 ;  /* 0x000000ff0300720c */ /* 0x040fe200007a4270 */
[-C--:B------:R-:W-:Y:S01]  /*12f60*/  FMUL R78, R78, R200.reuse ;  /* 0x000000c84e4e7220 */ /* 0x080fe20000400000 */
[----:B------:R-:W-:Y:S01]  /*12f70*/  ISETP.GT.AND P4, PT, R3, RZ, P1 ;  /* 0x000000ff0300720c */ /* 0x000fe20000f84270 */
[----:B------:R-:W-:Y:S01]  /*12f80*/  FMUL R79, R79, R200 ;  /* 0x000000c84f4f7220 */ /* 0x000fe20000400000 */
[----:B------:R-:W-:Y:S01]  /*12f90*/  F2FP.F16.F32.PACK_AB R92, RZ, R92 ;  /* 0x0000005cff5c723e */ /* 0x000fe200000000ff */
        /* <DEDUP_REMOVED lines=8> */
[----:B------:R1:W-:Y:S01]  /*13020*/  @P5 STG.E.U16 desc[UR56][R6.64+0x90], R132 ;  /* 0x0000908406005986 */ /* 0x0003e2000c101538 */
[C---:B------:R-:W-:Y:S01]  /*13030*/  ISETP.GT.AND P5, PT, R3.reuse, 0x8, P0 ;  /* 0x000000080300780c */ /* 0x040fe200007a4270 */
[-C--:B------:R-:W-:Y:S01]  /*13040*/  FMUL R68, R68, R200.reuse ;  /* 0x000000c844447220 */ /* 0x080fe20000400000 */
[----:B------:R-:W-:Y:S01]  /*13050*/  F2FP.F16.F32.PACK_AB R83, RZ, R83 ;  /* 0x00000053ff53723e */ /* 0x000fe200000000ff */
[----:B------:R1:W-:Y:S01]  /*13060*/  @P4 STG.E.U16 desc[UR56][R6.64+0x92], R133 ;  /* 0x0000928506004986 */ /* 0x0003e2000c101538 */
[----:B------:R-:W-:Y:S01]  /*13070*/  ISETP.GT.AND P4, PT, R3, 0x8, P1 ;  /* 0x000000080300780c */ /* 0x000fe20000f84270 */
        /* <DEDUP_REMOVED lines=36> */
[-C--:B------:R-:W-:Y:S01]  /*132c0*/  FMUL R49, R49, R200.reuse ;  /* 0x000000c831317220 */ /* 0x080fe20000400000 */
[----:B------:R-:W-:Y:S01]  /*132d0*/  F2FP.F16.F32.PACK_AB R77, RZ, R77 ;  /* 0x0000004dff4d723e */ /* 0x000fe200000000ff */
[----:B------:R-:W-:Y:S01]  /*132e0*/  FMUL R51, R51, R200 ;  /* 0x000000c833337220 */ /* 0x000fe20000400000 */
[----:B------:R-:W-:Y:S01]  /*132f0*/  F2FP.F16.F32.PACK_AB R76, RZ, R76 ;  /* 0x0000004cff4c723e */ /* 0x000fe200000000ff */
[----:B------:R1:W-:Y:S01]  /*13300*/  @P4 STG.E.U16 desc[UR56][R12.64+0x90], R124 ;  /* 0x0000907c0c004986 */ /* 0x0003e2000c101538 */
[C---:B------:R-:W-:Y:S01]  /*13310*/  ISETP.GT.AND P4, PT, R3.reuse, RZ, P2 ;  /* 0x000000ff0300720c */ /* 0x040fe20001784270 */
[----:B------:R-:W-:Y:S01]  /*13320*/  FMUL R50, R50, R200 ;  /* 0x000000c832327220 */ /* 0x000fe20000400000 */
[----:B------:R-:W-:Y:S01]  /*13330*/  F2FP.F16.F32.PACK_AB R78, RZ, R78 ;  /* 0x0000004eff4e723e */ /* 0x000fe200000000ff */
[----:B------:R1:W-:Y:S01]  /*13340*/  @P3 STG.E.U16 desc[UR56][R12.64+0x92], R125 ;  /* 0x0000927d0c003986 */ /* 0x0003e2000c101538 */
[----:B------:R-:W-:Y:S01]  /*13350*/  ISETP.GT.AND P3, PT, R4, 0x50, PT ;  /* 0x000000500400780c */ /* 0x000fe20003f64270 */
[-C--:B------:R-:W-:Y:S01]  /*13360*/  FMUL R52, R52, R200.reuse ;  /* 0x000000c834347220 */ /* 0x080fe20000400000 */
        /* <DEDUP_REMOVED lines=54> */
[C---:B------:R-:W-:Y:S01]  /*136d0*/  ISETP.GT.AND P3, PT, R3.reuse, 0x88, P3 ;  /* 0x000000880300780c */ /* 0x040fe20001f64270 */
[----:B------:R1:W-:Y:S01]  /*136e0*/  @P4 STG.E.U16 desc[UR56][R8.64+0xb2], R119 ;  /* 0x0000b27708004986 */ /* 0x0003e2000c101538 */
[----:B------:R-:W-:Y:S01]  /*136f0*/  ISETP.GT.AND P4, PT, R3, 0x80, P2 ;  /* 0x000000800300780c */ /* 0x000fe20001784270 */
        /* <DEDUP_REMOVED lines=27> */
[----:B------:R-:W-:-:S02]  /*138b0*/  ISETP.GT.AND P4, PT, R3, RZ, P2 ;  /* 0x000000ff0300720c */ /* 0x000fc40001784270 */
[----:B------:R-:W-:Y:S01]  /*138c0*/  F2FP.F16.F32.PACK_AB R55, RZ, R55 ;  /* 0x00000037ff37723e */ /* 0x000fe200000000ff */
[----:B------:R1:W-:Y:S01]  /*138d0*/  @P3 STG.E.U16 desc[UR56][R12.64+0xb2], R109 ;  /* 0x0000b26d0c003986 */ /* 0x0003e2000c101538 */
[----:B------:R-:W-:Y:S02]  /*138e0*/  ISETP.GT.AND P3, PT, R4, 0x60, PT ;  /* 0x000000600400780c */ /* 0x000fe40003f64270 */
[----:B------:R-:W-:Y:S01]  /*138f0*/  F2FP.F16.F32.PACK_AB R40, RZ, R40 ;  /* 0x00000028ff28723e */ /* 0x000fe200000000ff */
[----:B------:R1:W-:Y:S01]  /*13900*/  @P0 STG.E.U16 desc[UR56][R10.64+0xb0], R110 ;  /* 0x0000b06e0a000986 */ /* 0x0003e2000c101538 */
[C---:B------:R-:W-:Y:S02]  /*13910*/  ISETP.GT.AND P0, PT, R3.reuse, RZ, P3 ;  /* 0x000000ff0300720c */ /* 0x040fe40001f04270 */
[C---:B------:R-:W-:Y:S01]  /*13920*/  ISETP.GT.AND P5, PT, R3.reuse, 0x8, P3 ;  /* 0x000000080300780c */ /* 0x040fe20001fa4270 */
[----:B------:R1:W-:Y:S01]  /*13930*/  @P1 STG.E.U16 desc[UR56][R10.64+0xb2], R111 ;  /* 0x0000b26f0a001986 */ /* 0x0003e2000c101538 */
[----:B------:R-:W-:-:S02]  /*13940*/  ISETP.GT.AND P1, PT, R3, 0x8, P2 ;  /* 0x000000080300780c */ /* 0x000fc40001724270 */
[----:B------:R-:W-:Y:S01]  /*13950*/  F2FP.F16.F32.PACK_AB R41, RZ, R41 ;  /* 0x00000029ff29723e */ /* 0x000fe200000000ff */
[----:B------:R1:W-:Y:S01]  /*13960*/  @P4 STG.E.U16 desc[UR56][R6.64+0xc2], R97 ;  /* 0x0000c26106004986 */ /* 0x0003e2000c101538 */
[----:B------:R-:W-:Y:S02]  /*13970*/  F2FP.F16.F32.PACK_AB R42, RZ, R42 ;  /* 0x0000002aff2a723e */ /* 0x000fe400000000ff */
[----:B------:R-:W-:Y:S02]  /*13980*/  F2FP.F16.F32.PACK_AB R43, RZ, R43 ;  /* 0x0000002bff2b723e */ /* 0x000fe400000000ff */
[----:B------:R-:W-:Y:S01]  /*13990*/  F2FP.F16.F32.PACK_AB R45, RZ, R45 ;  /* 0x0000002dff2d723e */ /* 0x000fe200000000ff */
[----:B------:R1:W-:Y:S01]  /*139a0*/  @P0 STG.E.U16 desc[UR56][R6.64+0xc0], R96 ;  /* 0x0000c06006000986 */ /* 0x0003e2000c101538 */
[C---:B------:R-:W-:Y:S02]  /*139b0*/  ISETP.GT.AND P0, PT, R4.reuse, 0x68, PT ;  /* 0x000000680400780c */ /* 0x040fe40003f04270 */
[----:B------:R-:W-:Y:S01]  /*139c0*/  F2FP.F16.F32.PACK_AB R44, RZ, R44 ;  /* 0x0000002cff2c723e */ /* 0x000fe200000000ff */
[----:B------:R1:W-:Y:S01]  /*139d0*/  @P1 STG.E.U16 desc[UR56][R8.64+0xc2], R99 ;  /* 0x0000c26308001986 */ /* 0x0003e2000c101538 */
[----:B------:R-:W-:-:S02]  /*139e0*/  ISETP.GT.AND P1, PT, R4, 0x69, PT ;  /* 0x000000690400780c */ /* 0x000fc40003f24270 */
[----:B------:R-:W-:Y:S01]  /*139f0*/  F2FP.F16.F32.PACK_AB R46, RZ, R46 ;  /* 0x0000002eff2e723e */ /* 0x000fe200000000ff */
[----:B------:R1:W-:Y:S01]  /*13a00*/  @P5 STG.E.U16 desc[UR56][R8.64+0xc0], R98 ;  /* 0x0000c06208005986 */ /* 0x0003e2000c101538 */
[C---:B------:R-:W-:Y:S02]  /*13a10*/  ISETP.GT.AND P5, PT, R3.reuse, RZ, P0 ;  /* 0x000000ff0300720c */ /* 0x040fe400007a4270 */
[----:B------:R-:W-:Y:S02]  /*13a20*/  ISETP.GT.AND P4, PT, R3, RZ, P1 ;  /* 0x000000ff0300720c */ /* 0x000fe40000f84270 */
[----:B------:R-:W-:Y:S02]  /*13a30*/  F2FP.F16.F32.PACK_AB R47, RZ, R47 ;  /* 0x0000002fff2f723e */ /* 0x000fe400000000ff */
[----:B------:R-:W-:Y:S02]  /*13a40*/  F2FP.F16.F32.PACK_AB R32, RZ, R32 ;  /* 0x00000020ff20723e */ /* 0x000fe400000000ff */
[----:B------:R-:W-:-:S02]  /*13a50*/  F2FP.F16.F32.PACK_AB R33, RZ, R33 ;  /* 0x00000021ff21723e */ /* 0x000fc400000000ff */
[----:B------:R-:W-:Y:S02]  /*13a60*/  F2FP.F16.F32.PACK_AB R34, RZ, R34 ;  /* 0x00000022ff22723e */ /* 0x000fe400000000ff */
[----:B------:R-:W-:Y:S01]  /*13a70*/  F2FP.F16.F32.PACK_AB R35, RZ, R35 ;  /* 0x00000023ff23723e */ /* 0x000fe200000000ff */
[----:B------:R1:W-:Y:S01]  /*13a80*/  @P5 STG.E.U16 desc[UR56][R6.64+0xd0], R100 ;  /* 0x0000d06406005986 */ /* 0x0003e2000c101538 */
[C---:B------:R-:W-:Y:S02]  /*13a90*/  ISETP.GT.AND P5, PT, R3.reuse, 0x8, P0 ;  /* 0x000000080300780c */ /* 0x040fe400007a4270 */
[----:B------:R-:W-:Y:S01]  /*13aa0*/  F2FP.F16.F32.PACK_AB R36, RZ, R36 ;  /* 0x00000024ff24723e */ /* 0x000fe200000000ff */
[----:B------:R1:W-:Y:S01]  /*13ab0*/  @P4 STG.E.U16 desc[UR56][R6.64+0xd2], R101 ;  /* 0x0000d26506004986 */ /* 0x0003e2000c101538 */
[----:B------:R-:W-:Y:S02]  /*13ac0*/  ISETP.GT.AND P4, PT, R3, 0x8, P1 ;  /* 0x000000080300780c */ /* 0x000fe40000f84270 */
[----:B------:R-:W-:-:S02]  /*13ad0*/  F2FP.F16.F32.PACK_AB R37, RZ, R37 ;  /* 0x00000025ff25723e */ /* 0x000fc400000000ff */
[----:B------:R-:W-:Y:S02]  /*13ae0*/  F2FP.F16.F32.PACK_AB R38, RZ, R38 ;  /* 0x00000026ff26723e */ /* 0x000fe400000000ff */
[----:B------:R-:W-:Y:S02]  /*13af0*/  F2FP.F16.F32.PACK_AB R39, RZ, R39 ;  /* 0x00000027ff27723e */ /* 0x000fe400000000ff */
[----:B------:R-:W-:Y:S01]  /*13b00*/  F2FP.F16.F32.PACK_AB R24, RZ, R24 ;  /* 0x00000018ff18723e */ /* 0x000fe200000000ff */
[----:B------:R1:W-:Y:S01]  /*13b10*/  @P5 STG.E.U16 desc[UR56][R8.64+0xd0], R102 ;  /* 0x0000d06608005986 */ /* 0x0003e2000c101538 */
[C---:B------:R-:W-:Y:S02]  /*13b20*/  ISETP.GT.AND P5, PT, R3.reuse, 0x80, P3 ;  /* 0x000000800300780c */ /* 0x040fe40001fa4270 */
[C---:B------:R-:W-:Y:S01]  /*13b30*/  ISETP.GT.AND P3, PT, R3.reuse, 0x88, P3 ;  /* 0x000000880300780c */ /* 0x040fe20001f64270 */
[----:B------:R1:W-:Y:S01]  /*13b40*/  @P4 STG.E.U16 desc[UR56][R8.64+0xd2], R103 ;  /* 0x0000d26708004986 */ /* 0x0003e2000c101538 */
[----:B------:R-:W-:-:S02]  /*13b50*/  ISETP.GT.AND P4, PT, R3, 0x80, P2 ;  /* 0x000000800300780c */ /* 0x000fc40001784270 */
[C---:B------:R-:W-:Y:S02]  /*13b60*/  ISETP.GT.AND P2, PT, R3.reuse, 0x88, P2 ;  /* 0x000000880300780c */ /* 0x040fe40001744270 */
[----:B------:R-:W-:Y:S02]  /*13b70*/  F2FP.F16.F32.PACK_AB R25, RZ, R25 ;  /* 0x00000019ff19723e */ /* 0x000fe400000000ff */
[----:B------:R-:W-:Y:S02]  /*13b80*/  F2FP.F16.F32.PACK_AB R26, RZ, R26 ;  /* 0x0000001aff1a723e */ /* 0x000fe400000000ff */
[----:B------:R-:W-:Y:S01]  /*13b90*/  F2FP.F16.F32.PACK_AB R27, RZ, R27 ;  /* 0x0000001bff1b723e */ /* 0x000fe200000000ff */
[----:B------:R1:W-:Y:S01]  /*13ba0*/  @P5 STG.E.U16 desc[UR56][R12.64+0xc0], R88 ;  /* 0x0000c0580c005986 */ /* 0x0003e2000c101538 */
[----:B------:R-:W-:Y:S02]  /*13bb0*/  F2FP.F16.F32.PACK_AB R28, RZ, R28 ;  /* 0x0000001cff1c723e */ /* 0x000fe400000000ff */
[----:B------:R-:W-:Y:S01]  /*13bc0*/  F2FP.F16.F32.PACK_AB R29, RZ, R29 ;  /* 0x0000001dff1d723e */ /* 0x000fe200000000ff */
[----:B------:R1:W-:Y:S01]  /*13bd0*/  @P4 STG.E.U16 desc[UR56][R12.64+0xc2], R89 ;  /* 0x0000c2590c004986 */ /* 0x0003e2000c101538 */
[----:B------:R-:W-:-:S02]  /*13be0*/  ISETP.GT.AND P4, PT, R3, 0x80, P0 ;  /* 0x000000800300780c */ /* 0x000fc40000784270 */
[C---:B------:R-:W-:Y:S01]  /*13bf0*/  ISETP.GT.AND P0, PT, R3.reuse, 0x88, P0 ;  /* 0x000000880300780c */ /* 0x040fe20000704270 */
[----:B------:R1:W-:Y:S01]  /*13c00*/  @P3 STG.E.U16 desc[UR56][R10.64+0xc0], R90 ;  /* 0x0000c05a0a003986 */ /* 0x0003e2000c101538 */
[C---:B------:R-:W-:Y:S02]  /*13c10*/  ISETP.GT.AND P3, PT, R3.reuse, 0x80, P1 ;  /* 0x000000800300780c */ /* 0x040fe40000f64270 */
[C---:B------:R-:W-:Y:S01]  /*13c20*/  ISETP.GT.AND P1, PT, R3.reuse, 0x88, P1 ;  /* 0x000000880300780c */ /* 0x040fe20000f24270 */
[----:B------:R1:W-:Y:S01]  /*13c30*/  @P2 STG.E.U16 desc[UR56][R10.64+0xc2], R91 ;  /* 0x0000c25b0a002986 */ /* 0x0003e2000c101538 */
[----:B------:R-:W-:Y:S02]  /*13c40*/  ISETP.GT.AND P2, PT, R4, 0x71, PT ;  /* 0x000000710400780c */ /* 0x000fe40003f44270 */
[----:B------:R-:W-:Y:S02]  /*13c50*/  F2FP.F16.F32.PACK_AB R30, RZ, R30 ;  /* 0x0000001eff1e723e */ /* 0x000fe400000000ff */
[----:B------:R-:W-:Y:S01]  /*13c60*/  F2FP.F16.F32.PACK_AB R31, RZ, R31 ;  /* 0x0000001fff1f723e */ /* 0x000fe200000000ff */
[----:B------:R1:W-:Y:S01]  /*13c70*/  @P4 STG.E.U16 desc[UR56][R12.64+0xd0], R92 ;  /* 0x0000d05c0c004986 */ /* 0x0003e2000c101538 */
[----:B------:R-:W-:-:S03]  /*13c80*/  ISETP.GT.AND P4, PT, R3, RZ, P2 ;  /* 0x000000ff0300720c */ /* 0x000fc60001784270 */
[----:B------:R1:W-:Y:S01]  /*13c90*/  @P3 STG.E.U16 desc[UR56][R12.64+0xd2], R93 ;  /* 0x0000d25d0c003986 */ /* 0x0003e2000c101538 */
[----:B------:R-:W-:-:S03]  /*13ca0*/  ISETP.GT.AND P3, PT, R4, 0x70, PT ;  /* 0x000000700400780c */ /* 0x000fc60003f64270 */
[----:B------:R1:W-:Y:S01]  /*13cb0*/  @P0 STG.E.U16 desc[UR56][R10.64+0xd0], R94 ;  /* 0x0000d05e0a000986 */ /* 0x0003e2000c101538 */
[C---:B------:R-:W-:Y:S02]  /*13cc0*/  ISETP.GT.AND P0, PT, R3.reuse, RZ, P3 ;  /* 0x000000ff0300720c */ /* 0x040fe40001f04270 */
[C---:B------:R-:W-:Y:S01]  /*13cd0*/  ISETP.GT.AND P5, PT, R3.reuse, 0x8, P3 ;  /* 0x000000080300780c */ /* 0x040fe20001fa4270 */
[----:B------:R1:W-:Y:S01]  /*13ce0*/  @P1 STG.E.U16 desc[UR56][R10.64+0xd2], R95 ;  /* 0x0000d25f0a001986 */ /* 0x0003e2000c101538 */
[----:B------:R-:W-:-:S03]  /*13cf0*/  ISETP.GT.AND P1, PT, R3, 0x8, P2 ;  /* 0x000000080300780c */ /* 0x000fc60001724270 */
[----:B------:R1:W-:Y:S06]  /*13d00*/  @P4 STG.E.U16 desc[UR56][R6.64+0xe2], R81 ;  /* 0x0000e25106004986 */ /* 0x0003ec000c101538 */
[----:B------:R1:W-:Y:S01]  /*13d10*/  @P0 STG.E.U16 desc[UR56][R6.64+0xe0], R80 ;  /* 0x0000e05006000986 */ /* 0x0003e2000c101538 */
[----:B------:R-:W-:-:S03]  /*13d20*/  ISETP.GT.AND P0, PT, R4, 0x78, PT ;  /* 0x000000780400780c */ /* 0x000fc60003f04270 */
[----:B------:R1:W-:Y:S01]  /*13d30*/  @P1 STG.E.U16 desc[UR56][R8.64+0xe2], R83 ;  /* 0x0000e25308001986 */ /* 0x0003e2000c101538 */
[----:B------:R-:W-:-:S03]  /*13d40*/  ISETP.GT.AND P1, PT, R4, 0x79, PT ;  /* 0x000000790400780c */ /* 0x000fc60003f24270 */
[----:B------:R1:W-:Y:S01]  /*13d50*/  @P5 STG.E.U16 desc[UR56][R8.64+0xe0], R82 ;  /* 0x0000e05208005986 */ /* 0x0003e2000c101538 */
[C---:B------:R-:W-:Y:S02]  /*13d60*/  ISETP.GT.AND P5, PT, R3.reuse, RZ, P0 ;  /* 0x000000ff0300720c */ /* 0x040fe400007a4270 */
[----:B------:R-:W-:-:S11]  /*13d70*/  ISETP.GT.AND P4, PT, R3, RZ, P1 ;  /* 0x000000ff0300720c */ /* 0x000fd60000f84270 */
[----:B------:R1:W-:Y:S01]  /*13d80*/  @P5 STG.E.U16 desc[UR56][R6.64+0xf0], R84 ;  /* 0x0000f05406005986 */ /* 0x0003e2000c101538 */
[----:B------:R-:W-:-:S03]  /*13d90*/  ISETP.GT.AND P5, PT, R3, 0x8, P0 ;  /* 0x000000080300780c */ /* 0x000fc600007a4270 */
[----:B------:R1:W-:Y:S01]  /*13da0*/  @P4 STG.E.U16 desc[UR56][R6.64+0xf2], R85 ;  /* 0x0000f25506004986 */ /* 0x0003e2000c101538 */
[----:B------:R-:W-:-:S09]  /*13db0*/  ISETP.GT.AND P4, PT, R3, 0x8, P1 ;  /* 0x000000080300780c */ /* 0x000fd20000f84270 */
[----:B------:R1:W-:Y:S01]  /*13dc0*/  @P5 STG.E.U16 desc[UR56][R8.64+0xf0], R86 ;  /* 0x0000f05608005986 */ /* 0x0003e2000c101538 */
[C---:B------:R-:W-:Y:S02]  /*13dd0*/  ISETP.GT.AND P5, PT, R3.reuse, 0x80, P3 ;  /* 0x000000800300780c */ /* 0x040fe40001fa4270 */
[C---:B------:R-:W-:Y:S01]  /*13de0*/  ISETP.GT.AND P3, PT, R3.reuse, 0x88, P3 ;  /* 0x000000880300780c */ /* 0x040fe20001f64270 */
[----:B------:R1:W-:Y:S01]  /*13df0*/  @P4 STG.E.U16 desc[UR56][R8.64+0xf2], R87 ;  /* 0x0000f25708004986 */ /* 0x0003e2000c101538 */
[C---:B------:R-:W-:Y:S02]  /*13e00*/  ISETP.GT.AND P4, PT, R3.reuse, 0x80, P2 ;  /* 0x000000800300780c */ /* 0x040fe40001784270 */
[----:B------:R-:W-:-:S07]  /*13e10*/  ISETP.GT.AND P2, PT, R3, 0x88, P2 ;  /* 0x000000880300780c */ /* 0x000fce0001744270 */
[----:B------:R1:W-:Y:S04]  /*13e20*/  @P5 STG.E.U16 desc[UR56][R12.64+0xe0], R72 ;  /* 0x0000e0480c005986 */ /* 0x0003e8000c101538 */
[----:B------:R1:W-:Y:S01]  /*13e30*/  @P4 STG.E.U16 desc[UR56][R12.64+0xe2], R73 ;  /* 0x0000e2490c004986 */ /* 0x0003e2000c101538 */
[C---:B------:R-:W-:Y:S02]  /*13e40*/  ISETP.GT.AND P4, PT, R3.reuse, 0x80, P0 ;  /* 0x000000800300780c */ /* 0x040fe40000784270 */
[C---:B------:R-:W-:Y:S01]  /*13e50*/  ISETP.GT.AND P0, PT, R3.reuse, 0x88, P0 ;  /* 0x000000880300780c */ /* 0x040fe20000704270 */
[----:B------:R1:W-:Y:S01]  /*13e60*/  @P3 STG.E.U16 desc[UR56][R10.64+0xe0], R74 ;  /* 0x0000e04a0a003986 */ /* 0x0003e2000c101538 */
[C---:B------:R-:W-:Y:S02]  /*13e70*/  ISETP.GT.AND P3, PT, R3.reuse, 0x80, P1 ;  /* 0x000000800300780c */ /* 0x040fe40000f64270 */
[----:B------:R-:W-:Y:S01]  /*13e80*/  ISETP.GT.AND P1, PT, R3, 0x88, P1 ;  /* 0x000000880300780c */ /* 0x000fe20000f24270 */
[----:B------:R1:W-:Y:S01]  /*13e90*/  @P2 STG.E.U16 desc[UR56][R10.64+0xe2], R75 ;  /* 0x0000e24b0a002986 */ /* 0x0003e2000c101538 */
[----:B------:R-:W-:-:S05]  /*13ea0*/  ISETP.GT.AND P2, PT, R4, 0x81, PT ;  /* 0x000000810400780c */ /* 0x000fca0003f44270 */
        /* <DEDUP_REMOVED lines=73> */
[----:B------:R-:W-:-:S03]  /*14340*/  ISETP.GT.AND P4, PT, R3, 0x8, P2 ;  /* 0x000000080300780c */ /* 0x000fc60001784270 */
[----:B------:R1:W-:Y:S01]  /*14350*/  @P3 STG.E.U16 desc[UR56][R12.64+0x132], R45 ;  /* 0x0001322d0c003986 */ /* 0x0003e2000c101538 */
[----:B------:R-:W-:-:S03]  /*14360*/  ISETP.GT.AND P3, PT, R4, 0xa1, PT ;  /* 0x000000a10400780c */ /* 0x000fc60003f64270 */
[----:B------:R1:W-:Y:S01]  /*14370*/  @P0 STG.E.U16 desc[UR56][R10.64+0x130], R46 ;  /* 0x0001302e0a000986 */ /* 0x0003e2000c101538 */
[C---:B------:R-:W-:Y:S02]  /*14380*/  ISETP.GT.AND P0, PT, R3.reuse, RZ, P2 ;  /* 0x000000ff0300720c */ /* 0x040fe40001704270 */
[C---:B------:R-:W-:Y:S01]  /*14390*/  ISETP.GT.AND P5, PT, R3.reuse, 0x8, P3 ;  /* 0x000000080300780c */ /* 0x040fe20001fa4270 */
[----:B------:R1:W-:Y:S01]  /*143a0*/  @P1 STG.E.U16 desc[UR56][R10.64+0x132], R47 ;  /* 0x0001322f0a001986 */ /* 0x0003e2000c101538 */
[----:B------:R-:W-:-:S09]  /*143b0*/  ISETP.GT.AND P1, PT, R3, RZ, P3 ;  /* 0x000000ff0300720c */ /* 0x000fd20001f24270 */
[----:B------:R1:W-:Y:S01]  /*143c0*/  @P0 STG.E.U16 desc[UR56][R6.64+0x140], R32 ;  /* 0x0001402006000986 */ /* 0x0003e2000c101538 */
[----:B------:R-:W-:-:S03]  /*143d0*/  ISETP.GT.AND P0, PT, R4, 0xa9, PT ;  /* 0x000000a90400780c */ /* 0x000fc60003f04270 */
[----:B------:R1:W-:Y:S01]  /*143e0*/  @P1 STG.E.U16 desc[UR56][R6.64+0x142], R33 ;  /* 0x0001422106001986 */ /* 0x0003e2000c101538 */
[----:B------:R-:W-:-:S03]  /*143f0*/  ISETP.GT.AND P1, PT, R4, 0xa8, PT ;  /* 0x000000a80400780c */ /* 0x000fc60003f24270 */
[----:B------:R1:W-:Y:S01]  /*14400*/  @P4 STG.E.U16 desc[UR56][R8.64+0x140], R34 ;  /* 0x0001402208004986 */ /* 0x0003e2000c101538 */
[----:B------:R-:W-:-:S03]  /*14410*/  ISETP.GT.AND P4, PT, R3, RZ, P0 ;  /* 0x000000ff0300720c */ /* 0x000fc60000784270 */
[----:B------:R1:W-:Y:S01]  /*14420*/  @P5 STG.E.U16 desc[UR56][R8.64+0x142], R35 ;  /* 0x0001422308005986 */ /* 0x0003e2000c101538 */
[----:B------:R-:W-:-:S09]  /*14430*/  ISETP.GT.AND P5, PT, R3, RZ, P1 ;  /* 0x000000ff0300720c */ /* 0x000fd20000fa4270 */
        /* <DEDUP_REMOVED lines=10> */
[----:B------:R1:W-:Y:S01]  /*144e0*/  @P4 STG.E.U16 desc[UR56][R12.64+0x140], R24 ;  /* 0x000140180c004986 */ /* 0x0003e2000c101538 */
[C---:B------:R-:W-:Y:S02]  /*144f0*/  ISETP.GT.AND P4, PT, R3.reuse, 0x80, P0 ;  /* 0x000000800300780c */ /* 0x040fe40000784270 */
[C---:B------:R-:W-:Y:S01]  /*14500*/  ISETP.GT.AND P0, PT, R3.reuse, 0x88, P0 ;  /* 0x000000880300780c */ /* 0x040fe20000704270 */
[----:B------:R1:W-:Y:S01]  /*14510*/  @P5 STG.E.U16 desc[UR56][R12.64+0x142], R25 ;  /* 0x000142190c005986 */ /* 0x0003e2000c101538 */
[C---:B------:R-:W-:Y:S02]  /*14520*/  ISETP.GT.AND P5, PT, R3.reuse, 0x80, P1 ;  /* 0x000000800300780c */ /* 0x040fe40000fa4270 */
[----:B------:R-:W-:Y:S01]  /*14530*/  ISETP.GT.AND P1, PT, R3, 0x88, P1 ;  /* 0x000000880300780c */ /* 0x000fe20000f24270 */
[----:B------:R1:W-:Y:S04]  /*14540*/  @P2 STG.E.U16 desc[UR56][R10.64+0x140], R26 ;  /* 0x0001401a0a002986 */ /* 0x0003e8000c101538 */
[----:B------:R1:W-:Y:S04]  /*14550*/  @P3 STG.E.U16 desc[UR56][R10.64+0x142], R27 ;  /* 0x0001421b0a003986 */ /* 0x0003e8000c101538 */
[----:B------:R1:W-:Y:S04]  /*14560*/  @P4 STG.E.U16 desc[UR56][R12.64+0x152], R29 ;  /* 0x0001521d0c004986 */ /* 0x0003e8000c101538 */
[----:B------:R1:W-:Y:S04]  /*14570*/  @P5 STG.E.U16 desc[UR56][R12.64+0x150], R28 ;  /* 0x0001501c0c005986 */ /* 0x0003e8000c101538 */
[----:B------:R1:W-:Y:S04]  /*14580*/  @P1 STG.E.U16 desc[UR56][R10.64+0x150], R30 ;  /* 0x0001501e0a001986 */ /* 0x0003e8000c101538 */
[----:B------:R1:W-:Y:S02]  /*14590*/  @P0 STG.E.U16 desc[UR56][R10.64+0x152], R31 ;  /* 0x0001521f0a000986 */ /* 0x0003e4000c101538 */
.L_x_376:
[----:B------:R-:W-:Y:S05]  /*145a0*/  BSYNC B0 ;  /* 0x0000000000007941 */ /* 0x000fea0003800000 */
.L_x_28:
[----:B------:R-:W-:Y:S01]  /*145b0*/  ULDC UR4, c[0x0][0xc] ;  /* 0x0000030000047ab9 */ /* 0x000fe20000000800 */
[----:B------:R-:W-:Y:S01]  /*145c0*/  ULDC UR5, c[0x0][0x10] ;  /* 0x0000040000057ab9 */ /* 0x000fe20000000800 */
[----:B------:R-:W2:Y:S01]  /*145d0*/  LDC R3, c[0x0][0x14] ;  /* 0x00000500ff037b82 */ /* 0x000ea20000000800 */
[----:B------:R-:W-:Y:S01]  /*145e0*/  UIMAD.WIDE.U32 UR4, UR4, UR5, URZ ;  /* 0x00000005040472a5 */ /* 0x000fe2000f8e003f */
[----:B------:R-:W-:Y:S01]  /*145f0*/  IMAD.MOV.U32 R19, RZ, RZ, R17 ;  /* 0x000000ffff137224 */ /* 0x000fe200078e0011 */
[----:B------:R-:W-:Y:S01]  /*14600*/  PRMT R0, RZ, 0x7610, R0 ;  /* 0x00007610ff007816 */ /* 0x000fe20000000000 */
[----:B------:R-:W-:-:S03]  /*14610*/  IMAD.MOV.U32 R16, RZ, RZ, -0x1 ;  /* 0xffffffffff107424 */ /* 0x000fc600078e00ff */
[----:B--2---:R-:W-:-:S04]  /*14620*/  IMAD.WIDE.U32 R18, R3, UR4, R18 ;  /* 0x0000000403127c25 */ /* 0x004fc8000f8e0012 */
[----:B------:R-:W-:Y:S01]  /*14630*/  IMAD R3, R3, UR5, RZ ;  /* 0x0000000503037c24 */ /* 0x000fe2000f8e02ff */
[----:B------:R-:W-:Y:S02]  /*14640*/  ULDC.64 UR4, c[0x0][0x650] ;  /* 0x0001940000047ab9 */ /* 0x000fe40000000a00 */
[----:B------:R-:W-:Y:S01]  /*14650*/  ISETP.GE.U32.AND P0, PT, R18, UR4, PT ;  /* 0x0000000412007c0c */ /* 0x000fe2000bf06070 */
[----:B------:R-:W-:Y:S02]  /*14660*/  IMAD.IADD R17, R19, 0x1, R3 ;  /* 0x0000000113117824 */ /* 0x000fe400078e0203 */
[----:B------:R-:W-:-:S03]  /*14670*/  IMAD.MOV.U32 R19, RZ, RZ, -0x1 ;  /* 0xffffffffff137424 */ /* 0x000fc600078e00ff */
[----:B------:R-:W-:-:S13]  /*14680*/  ISETP.GE.U32.AND.EX P0, PT, R17, UR5, PT, P0 ;  /* 0x0000000511007c0c */ /* 0x000fda000bf06100 */
[----:B------:R-:W-:Y:S05]  /*14690*/  @P0 BRA `(.L_x_377) ;  /* 0x0000000400700947 */ /* 0x000fea0003800000 */
[----:B01---5:R-:W0:Y:S01]  /*146a0*/  S2R R12, SR_CTAID.X ;  /* 0x00000000000c7919 */ /* 0x023e220000002500 */
[----:B------:R-:W1:Y:S01]  /*146b0*/  LDC.64 R10, c[0x0][0x628] ;  /* 0x00018a00ff0a7b82 */ /* 0x000e620000000a00 */
[----:B------:R-:W-:Y:S01]  /*146c0*/  ULDC UR4, c[0x0][0x150] ;  /* 0x0000540000047ab9 */ /* 0x000fe20000000800 */
[----:B------:R-:W-:Y:S01]  /*146d0*/  IMAD.MOV.U32 R8, RZ, RZ, R18 ;  /* 0x000000ffff087224 */ /* 0x000fe200078e0012 */
[----:B---34-:R-:W2:Y:S01]  /*146e0*/  S2R R20, SR_CTAID.Y ;  /* 0x0000000000147919 */ /* 0x018ea20000002600 */
[----:B------:R-:W-:-:S04]  /*146f0*/  IMAD.MOV.U32 R9, RZ, RZ, R17 ;  /* 0x000000ffff097224 */ /* 0x000fc800078e0011 */
[----:B------:R-:W3:Y:S08]  /*14700*/  LDC R19, c[0x0][0x144] ;  /* 0x00005100ff137b82 */ /* 0x000ef00000000800 */
[----:B------:R-:W4:Y:S08]  /*14710*/  LDC R0, c[0x0][0x630] ;  /* 0x00018c00ff007b82 */ /* 0x000f300000000800 */
[----:B------:R-:W2:Y:S01]  /*14720*/  LDC.64 R14, c[0x0][0x620] ;  /* 0x00018800ff0e7b82 */ /* 0x000ea20000000a00 */
[----:B-1----:R-:W-:-:S04]  /*14730*/  ISETP.NE.U32.AND P0, PT, R10, RZ, PT ;  /* 0x000000ff0a00720c */ /* 0x002fc80003f05070 */
[----:B------:R-:W-:Y:S02]  /*14740*/  ISETP.NE.AND.EX P0, PT, R11, RZ, PT, P0 ;  /* 0x000000ff0b00720c */ /* 0x000fe40003f05300 */
[----:B0-----:R-:W-:-:S05]  /*14750*/  I2FP.F32.U32 R3, R12 ;  /* 0x0000000c00037245 */ /* 0x001fca0000201000 */
[----:B------:R-:W-:-:S04]  /*14760*/  FMUL R3, R3, UR4 ;  /* 0x0000000403037c20 */ /* 0x000fc80008400000 */
[----:B------:R0:W1:Y:S02]  /*14770*/  F2I.U32.TRUNC.NTZ R16, R3 ;  /* 0x0000000300107305 */ /* 0x000064000020f000 */
[----:B---34-:R-:W-:Y:S05]  /*14780*/  @!P0 BRA `(.L_x_378) ;  /* 0x0000000000288947 */ /* 0x018fea0003800000 */
[----:B0-----:R-:W0:Y:S02]  /*14790*/  LDC R3, c[0x0][0x634] ;  /* 0x00018d00ff037b82 */ /* 0x001e240000000800 */
        /* <DEDUP_REMOVED lines=9> */
.L_x_378:
[----:B------:R-:W3:Y:S01]  /*14830*/  LDC.64 R26, c[0x0][0x640] ;  /* 0x00019000ff1a7b82 */ /* 0x000ee20000000a00 */
[-CC-:B------:R-:W-:Y:S01]  /*14840*/  SHF.R.U64 R13, R8, R0.reuse, R9.reuse ;  /* 0x00000000080d7219 */ /* 0x180fe20000001209 */
[----:B-1----:R-:W-:Y:S01]  /*14850*/  IMAD.MOV R7, RZ, RZ, -R16 ;  /* 0x000000ffff077224 */ /* 0x002fe200078e0a10 */
[----:B------:R-:W-:Y:S01]  /*14860*/  SHF.R.U32.HI R0, RZ, R0, R9 ;  /* 0x00000000ff007219 */ /* 0x000fe20000011609 */
[----:B------:R-:W-:Y:S01]  /*14870*/  IMAD.MOV.U32 R16, RZ, RZ, R18 ;  /* 0x000000ffff107224 */ /* 0x000fe200078e0012 */
[----:B0-----:R-:W-:Y:S01]  /*14880*/  IADD3 R3, P0, RZ, -R13, RZ ;  /* 0x8000000dff037210 */ /* 0x001fe20007f1e0ff */
[----:B------:R-:W-:Y:S01]  /*14890*/  IMAD R21, R19, R7, R12 ;  /* 0x0000000713157224 */ /* 0x000fe200078e020c */
[----:B------:R-:W-:Y:S01]  /*148a0*/  ULDC UR4, c[0x0][0x154] ;  /* 0x0000550000047ab9 */ /* 0x000fe20000000800 */
[----:B------:R-:W0:Y:S01]  /*148b0*/  LDC R6, c[0x0][0x618] ;  /* 0x00018600ff067b82 */ /* 0x000e220000000800 */
[----:B------:R-:W-:Y:S02]  /*148c0*/  IMAD.MOV.U32 R7, RZ, RZ, 0x1 ;  /* 0x00000001ff077424 */ /* 0x000fe400078e00ff */
[----:B------:R-:W-:-:S04]  /*148d0*/  IMAD.X R5, RZ, RZ, ~R0, P0 ;  /* 0x000000ffff057224 */ /* 0x000fc800000e0e00 */
[-C--:B--2---:R-:W-:Y:S01]  /*148e0*/  IMAD R0, R5, R14.reuse, RZ ;  /* 0x0000000e05007224 */ /* 0x084fe200078e02ff */
[----:B------:R-:W1:Y:S01]  /*148f0*/  LDC R8, c[0x0][0x608] ;  /* 0x00018200ff087b82 */ /* 0x000e620000000800 */
[----:B------:R-:W-:-:S04]  /*14900*/  IMAD.WIDE.U32 R4, R3, R14, R16 ;  /* 0x0000000e03047225 */ /* 0x000fc800078e0010 */
[----:B------:R-:W-:Y:S01]  /*14910*/  IMAD R3, R3, R15, R0 ;  /* 0x0000000f03037224 */ /* 0x000fe200078e0200 */
[----:B------:R-:W-:Y:S02]  /*14920*/  I2FP.F32.U32 R0, R20 ;  /* 0x0000001400007245 */ /* 0x000fe40000201000 */
[----:B------:R-:W2:Y:S01]  /*14930*/  LDC R22, c[0x0][0x658] ;  /* 0x00019600ff167b82 */ /* 0x000ea20000000800 */
[----:B------:R-:W-:Y:S01]  /*14940*/  IMAD.IADD R3, R5, 0x1, R3 ;  /* 0x0000000105037824 */ /* 0x000fe200078e0203 */
[----:B---3--:R-:W-:Y:S01]  /*14950*/  ISETP.NE.U32.AND P0, PT, R26, RZ, PT ;  /* 0x000000ff1a00720c */ /* 0x008fe20003f05070 */
[----:B------:R-:W-:Y:S01]  /*14960*/  FMUL R0, R0, UR4 ;  /* 0x0000000400007c20 */ /* 0x000fe20008400000 */
[----:B------:R-:W-:Y:S02]  /*14970*/  IMAD.MOV.U32 R5, RZ, RZ, -0x1 ;  /* 0xffffffffff057424 */ /* 0x000fe400078e00ff */
[----:B------:R-:W-:Y:S01]  /*14980*/  ISETP.NE.AND.EX P0, PT, R27, RZ, PT, P0 ;  /* 0x000000ff1b00720c */ /* 0x000fe20003f05300 */
[----:B------:R3:W4:Y:S01]  /*14990*/  F2I.U32.TRUNC.NTZ R15, R0 ;  /* 0x00000000000f7305 */ /* 0x000722000020f000 */
[----:B------:R-:W3:Y:S01]  /*149a0*/  LDC R19, c[0x0][0x148] ;  /* 0x00005200ff137b82 */ /* 0x000ee20000000800 */
[----:B0-----:R-:W-:-:S02]  /*149b0*/  SHF.R.U64 R12, R4, R6, R3 ;  /* 0x00000006040c7219 */ /* 0x001fc40000001203 */
[----:B------:R-:W-:-:S05]  /*149c0*/  SHF.R.U32.HI R3, RZ, R6, R3 ;  /* 0x00000006ff037219 */ /* 0x000fca0000011603 */
[----:B------:R-:W0:Y:S01]  /*149d0*/  LDC R16, c[0x0][0x600] ;  /* 0x00018000ff107b82 */ /* 0x000e220000000800 */
[-CC-:B-1----:R-:W-:Y:S02]  /*149e0*/  SHF.R.U64 R10, R12, R8.reuse, R3.reuse ;  /* 0x000000080c0a7219 */ /* 0x182fe40000001203 */
[----:B------:R-:W-:-:S05]  /*149f0*/  SHF.R.U32.HI R3, RZ, R8, R3 ;  /* 0x00000008ff037219 */ /* 0x000fca0000011603 */
[----:B------:R-:W1:Y:S01]  /*14a00*/  LDC R24, c[0x0][0x648] ;  /* 0x00019200ff187b82 */ /* 0x000e620000000800 */
[-C--:B--2---:R-:W-:Y:S02]  /*14a10*/  SHF.L.U32 R4, R5, R22.reuse, RZ ;  /* 0x0000001605047219 */ /* 0x084fe400000006ff */
[-CC-:B------:R-:W-:Y:S02]  /*14a20*/  SHF.R.U64 R14, R10, R22.reuse, R3.reuse ;  /* 0x000000160a0e7219 */ /* 0x180fe40000001203 */
[----:B------:R-:W-:Y:S02]  /*14a30*/  SHF.R.U32.HI R5, RZ, R22, R3 ;  /* 0x00000016ff057219 */ /* 0x000fe40000011603 */
[----:B------:R-:W-:Y:S01]  /*14a40*/  LOP3.LUT R25, RZ, R4, RZ, 0x33, !PT ;  /* 0x00000004ff197212 */ /* 0x000fe200078e33ff */
[----:B------:R-:W2:Y:S01]  /*14a50*/  LDC R28, c[0x0][0x638] ;  /* 0x00018e00ff1c7b82 */ /* 0x000ea20000000800 */
[----:B------:R-:W-:Y:S01]  /*14a60*/  SHF.L.U32 R22, R7, R22, RZ ;  /* 0x0000001607167219 */ /* 0x000fe200000006ff */
[----:B------:R-:W-:-:S06]  /*14a70*/  IMAD.MOV.U32 R4, RZ, RZ, R14 ;  /* 0x000000ffff047224 */ /* 0x000fcc00078e000e */
[----:B------:R-:W0:Y:S01]  /*14a80*/  LDC R29, c[0x0][0x610] ;  /* 0x00018400ff1d7b82 */ /* 0x000e220000000800 */
[----:B----4-:R-:W-:Y:S05]  /*14a90*/  @!P0 BRA `(.L_x_379) ;  /* 0x0000000000288947 */ /* 0x010fea0003800000 */
[----:B------:R-:W4:Y:S02]  /*14aa0*/  LDC R3, c[0x0][0x64c] ;  /* 0x00019300ff037b82 */ /* 0x000f240000000800 */
[----:B----4-:R-:W-:-:S05]  /*14ab0*/  IADD3 R3, P0, R14, R3, RZ ;  /* 0x000000030e037210 */ /* 0x010fca0007f1e0ff */
        /* <DEDUP_REMOVED lines=8> */
.L_x_379:
[----:B------:R-:W4:Y:S01]  /*14b40*/  LDC R3, c[0x0][0x65c] ;  /* 0x00019700ff037b82 */ /* 0x000f220000000800 */
[----:B-1-3--:R-:W-:Y:S01]  /*14b50*/  SHF.R.U64 R0, R4, R24, R5 ;  /* 0x0000001804007219 */ /* 0x00afe20000001205 */
[----:B0-----:R-:W-:Y:S01]  /*14b60*/  VIADD R7, R16, 0xffffffff ;  /* 0xffffffff10077836 */ /* 0x001fe20000000000 */
[----:B------:R-:W-:Y:S01]  /*14b70*/  LOP3.LUT R5, R10, R25, RZ, 0xc0, !PT ;  /* 0x000000190a057212 */ /* 0x000fe200078ec0ff */
[----:B------:R-:W-:Y:S02]  /*14b80*/  IMAD.MOV R15, RZ, RZ, -R15 ;  /* 0x000000ffff0f7224 */ /* 0x000fe400078e0a0f */
[----:B------:R-:W-:Y:S02]  /*14b90*/  IMAD.MOV.U32 R4, RZ, RZ, 0x1 ;  /* 0x00000001ff047424 */ /* 0x000fe400078e00ff */
[----:B------:R-:W-:Y:S01]  /*14ba0*/  IMAD R22, R22, R0, R5 ;  /* 0x0000000016167224 */ /* 0x000fe200078e0205 */
[----:B------:R-:W-:Y:S02]  /*14bb0*/  LOP3.LUT R5, R12, R7, RZ, 0xc0, !PT ;  /* 0x000000070c057212 */ /* 0x000fe400078ec0ff */
[----:B----4-:R-:W-:Y:S01]  /*14bc0*/  ISETP.NE.AND P0, PT, R3, 0x1, PT ;  /* 0x000000010300780c */ /* 0x010fe20003f05270 */
[----:B------:R-:W-:-:S04]  /*14bd0*/  IMAD.MOV R3, RZ, RZ, -R0 ;  /* 0x000000ffff037224 */ /* 0x000fc800078e0a00 */
[----:B--2---:R-:W-:-:S04]  /*14be0*/  IMAD R0, R3, R28, R14 ;  /* 0x0000001c03007224 */ /* 0x004fc800078e020e */
[----:B------:R-:W-:Y:S01]  /*14bf0*/  IMAD R3, R0, R16, R5 ;  /* 0x0000001000037224 */ /* 0x000fe200078e0205 */
[----:B------:R-:W-:Y:S01]  /*14c00*/  PRMT R0, R4, 0x7610, R0 ;  /* 0x0000761004007816 */ /* 0x000fe20000000000 */
[----:B------:R-:W-:Y:S02]  /*14c10*/  IMAD.MOV.U32 R16, RZ, RZ, R13 ;  /* 0x000000ffff107224 */ /* 0x000fe400078e000d */
[----:B------:R-:W-:-:S04]  /*14c20*/  @P0 IMAD R21, R19, R15, R20 ;  /* 0x0000000f13150224 */ /* 0x000fc800078e0214 */
[----:B------:R-:W-:-:S05]  /*14c30*/  IMAD R22, R22, R29, R21 ;  /* 0x0000001d16167224 */ /* 0x000fca00078e0215 */
[----:B------:R-:W-:Y:S02]  /*14c40*/  SEL R19, R3, R22, !P0 ;  /* 0x0000001603137207 */ /* 0x000fe40004000000 */
[----:B------:R-:W-:-:S07]  /*14c50*/  SEL R22, R22, R3, !P0 ;  /* 0x0000000316167207 */ /* 0x000fce0004000000 */
.L_x_377:
[----:B------:R-:W-:-:S13]  /*14c60*/  LOP3.LUT P0, RZ, R0, 0xff, RZ, 0xc0, !PT ;  /* 0x000000ff00ff7812 */ /* 0x000fda000780c0ff */
[----:B------:R-:W-:Y:S05]  /*14c70*/  @P0 BRA `(.L_x_380) ;  /* 0xfffffec000a00947 */ /* 0x000fea000383ffff */
[----:B------:R-:W-:Y:S05]  /*14c80*/  EXIT ;  /* 0x000000000000794d */ /* 0x000fea0003800000 */
.L_x_3:
[----:B0-----:R-:W-:Y:S01]  /*14c90*/  ULDC.64 UR4, c[0x0][0x650] ;  /* 0x0001940000047ab9 */ /* 0x001fe20000000a00 */
        /* <DEDUP_REMOVED lines=25> */
.L_x_382:
[--C-:B------:R-:W-:Y:S01]  /*14e30*/  SHF.R.U64 R12, R10, R14, R11.reuse ;  /* 0x0000000e0a0c7219 */ /* 0x100fe2000000120b */
[----:B------:R-:W0:Y:S01]  /*14e40*/  LDC R22, c[0x0][0x618] ;  /* 0x00018600ff167b82 */ /* 0x000e220000000800 */
[----:B------:R-:W-:Y:S01]  /*14e50*/  I2FP.F32.U32 R6, R4 ;  /* 0x0000000400067245 */ /* 0x000fe20000201000 */
[----:B------:R-:W-:Y:S01]  /*14e60*/  ULDC UR4, c[0x0][0x150] ;  /* 0x0000540000047ab9 */ /* 0x000fe20000000800 */
[----:B------:R-:W-:Y:S01]  /*14e70*/  SHF.R.U32.HI R5, RZ, R14, R11 ;  /* 0x0000000eff057219 */ /* 0x000fe2000001160b */
[----:B------:R-:W-:Y:S01]  /*14e80*/  IMAD.MOV.U32 R16, RZ, RZ, R18 ;  /* 0x000000ffff107224 */ /* 0x000fe200078e0012 */
[----:B------:R-:W-:Y:S01]  /*14e90*/  IADD3 R9, P0, RZ, -R12, RZ ;  /* 0x8000000cff097210 */ /* 0x000fe20007f1e0ff */
[----:B------:R-:W-:Y:S01]  /*14ea0*/  FMUL R11, R6, UR4 ;  /* 0x00000004060b7c20 */ /* 0x000fe20008400000 */
[----:B------:R-:W-:Y:S01]  /*14eb0*/  ULDC UR4, c[0x0][0x154] ;  /* 0x0000550000047ab9 */ /* 0x000fe20000000800 */
[----:B------:R-:W1:Y:S02]  /*14ec0*/  LDC.64 R24, c[0x0][0x640] ;  /* 0x00019000ff187b82 */ /* 0x000e640000000a00 */
[----:B------:R-:W-:-:S02]  /*14ed0*/  IMAD.X R5, RZ, RZ, ~R5, P0 ;  /* 0x000000ffff057224 */ /* 0x000fc400000e0e05 */
[----:B------:R-:W2:Y:S01]  /*14ee0*/  F2I.U32.TRUNC.NTZ R11, R11 ;  /* 0x0000000b000b7305 */ /* 0x000ea2000020f000 */
[----:B------:R-:W-:-:S03]  /*14ef0*/  IMAD.WIDE.U32 R6, R9, R20, R16 ;  /* 0x0000001409067225 */ /* 0x000fc600078e0010 */
[----:B------:R-:W3:Y:S01]  /*14f00*/  LDC R13, c[0x0][0x144] ;  /* 0x00005100ff0d7b82 */ /* 0x000ee20000000800 */
[----:B------:R-:W-:-:S04]  /*14f10*/  IMAD R8, R5, R20, RZ ;  /* 0x0000001405087224 */ /* 0x000fc800078e02ff */
[----:B------:R-:W-:Y:S02]  /*14f20*/  IMAD R5, R9, R21, R8 ;  /* 0x0000001509057224 */ /* 0x000fe400078e0208 */
[----:B------:R-:W-:Y:S01]  /*14f30*/  IMAD.MOV.U32 R8, RZ, RZ, -0x1 ;  /* 0xffffffffff087424 */ /* 0x000fe200078e00ff */
[----:B------:R-:W4:Y:S01]  /*14f40*/  LDC R14, c[0x0][0x608] ;  /* 0x00018200ff0e7b82 */ /* 0x000f220000000800 */
[----:B------:R-:W-:Y:S01]  /*14f50*/  IMAD.IADD R5, R7, 0x1, R5 ;  /* 0x0000000107057824 */ /* 0x000fe200078e0205 */
[----:B------:R-:W-:-:S04]  /*14f60*/  I2FP.F32.U32 R7, R3 ;  /* 0x0000000300077245 */ /* 0x000fc80000201000 */
[-C--:B0-----:R-:W-:Y:S01]  /*14f70*/  SHF.R.U64 R10, R6, R22.reuse, R5 ;  /* 0x00000016060a7219 */ /* 0x081fe20000001205 */
[----:B--2---:R-:W-:Y:S01]  /*14f80*/  IMAD.MOV R6, RZ, RZ, -R11 ;  /* 0x000000ffff067224 */ /* 0x004fe200078e0a0b */
[----:B------:R-:W0:Y:S01]  /*14f90*/  LDC R9, c[0x0][0x658] ;  /* 0x00019600ff097b82 */ /* 0x000e220000000800 */
[----:B-1----:R-:W-:Y:S01]  /*14fa0*/  ISETP.NE.U32.AND P0, PT, R24, RZ, PT ;  /* 0x000000ff1800720c */ /* 0x002fe20003f05070 */
[----:B------:R-:W-:Y:S01]  /*14fb0*/  FMUL R7, R7, UR4 ;  /* 0x0000000407077c20 */ /* 0x000fe20008400000 */
[----:B------:R-:W-:Y:S02]  /*14fc0*/  SHF.R.U32.HI R5, RZ, R22, R5 ;  /* 0x00000016ff057219 */ /* 0x000fe40000011605 */
[----:B------:R-:W-:-:S03]  /*14fd0*/  ISETP.NE.AND.EX P0, PT, R25, RZ, PT, P0 ;  /* 0x000000ff1900720c */ /* 0x000fc60003f05300 */
[----:B------:R-:W1:Y:S01]  /*14fe0*/  LDC R16, c[0x0][0x148] ;  /* 0x00005200ff107b82 */ /* 0x000e620000000800 */
[----:B---3--:R-:W-:Y:S02]  /*14ff0*/  IMAD R21, R13, R6, R4 ;  /* 0x000000060d157224 */ /* 0x008fe400078e0204 */
[----:B------:R-:W-:-:S05]  /*15000*/  IMAD.MOV.U32 R6, RZ, RZ, 0x1 ;  /* 0x00000001ff067424 */ /* 0x000fca00078e00ff */
[----:B------:R-:W2:Y:S01]  /*15010*/  LDC R19, c[0x0][0x600] ;  /* 0x00018000ff137b82 */ /* 0x000ea20000000800 */
[-CC-:B----4-:R-:W-:Y:S02]  /*15020*/  SHF.R.U64 R13, R10, R14.reuse, R5.reuse ;  /* 0x0000000e0a0d7219 */ /* 0x190fe40000001205 */
[----:B------:R-:W-:Y:S02]  /*15030*/  SHF.R.U32.HI R4, RZ, R14, R5 ;  /* 0x0000000eff047219 */ /* 0x000fe40000011605 */
[----:B------:R3:W4:Y:S03]  /*15040*/  F2I.U32.TRUNC.NTZ R14, R7 ;  /* 0x00000007000e7305 */ /* 0x000726000020f000 */
[----:B------:R-:W1:Y:S01]  /*15050*/  LDC R20, c[0x0][0x648] ;  /* 0x00019200ff147b82 */ /* 0x000e620000000800 */
[-C--:B0-----:R-:W-:Y:S02]  /*15060*/  SHF.R.U64 R15, R13, R9.reuse, R4 ;  /* 0x000000090d0f7219 */ /* 0x081fe40000001204 */
[----:B------:R-:W-:-:S02]  /*15070*/  SHF.L.U32 R8, R8, R9, RZ ;  /* 0x0000000908087219 */ /* 0x000fc400000006ff */
[-C--:B------:R-:W-:Y:S01]  /*15080*/  SHF.R.U32.HI R5, RZ, R9.reuse, R4 ;  /* 0x00000009ff057219 */ /* 0x080fe20000011604 */
[----:B------:R-:W-:Y:S01]  /*15090*/  IMAD.MOV.U32 R4, RZ, RZ, R15 ;  /* 0x000000ffff047224 */ /* 0x000fe200078e000f */
[----:B------:R-:W-:Y:S01]  /*150a0*/  SHF.L.U32 R22, R6, R9, RZ ;  /* 0x0000000906167219 */ /* 0x000fe200000006ff */
[----:B------:R-:W0:Y:S01]  /*150b0*/  LDC R23, c[0x0][0x638] ;  /* 0x00018e00ff177b82 */ /* 0x000e220000000800 */
[----:B------:R-:W-:-:S07]  /*150c0*/  LOP3.LUT R26, RZ, R8, RZ, 0x33, !PT ;  /* 0x00000008ff1a7212 */ /* 0x000fce00078e33ff */
        /* <DEDUP_REMOVED lines=12> */
.L_x_383:
[----:B------:R-:W3:Y:S01]  /*15190*/  LDC R6, c[0x0][0x65c] ;  /* 0x00019700ff067b82 */ /* 0x000ee20000000800 */
[----:B-1----:R-:W-:Y:S01]  /*151a0*/  SHF.R.U64 R5, R4, R20, R5 ;  /* 0x0000001404057219 */ /* 0x002fe20000001205 */
[----:B--2---:R-:W-:Y:S01]  /*151b0*/  VIADD R7, R19, 0xffffffff ;  /* 0xffffffff13077836 */ /* 0x004fe20000000000 */
[----:B------:R-:W-:Y:S01]  /*151c0*/  LOP3.LUT R4, R13, R26, RZ, 0xc0, !PT ;  /* 0x0000001a0d047212 */ /* 0x000fe200078ec0ff */
[----:B------:R-:W-:Y:S02]  /*151d0*/  IMAD.MOV R14, RZ, RZ, -R14 ;  /* 0x000000ffff0e7224 */ /* 0x000fe400078e0a0e */
[----:B------:R-:W-:Y:S01]  /*151e0*/  IMAD.MOV.U32 R8, RZ, RZ, R12 ;  /* 0x000000ffff087224 */ /* 0x000fe200078e000c */
[----:B------:R-:W-:Y:S01]  /*151f0*/  LOP3.LUT R10, R10, R7, RZ, 0xc0, !PT ;  /* 0x000000070a0a7212 */ /* 0x000fe200078ec0ff */
[----:B------:R-:W-:Y:S01]  /*15200*/  IMAD R4, R22, R5, R4 ;  /* 0x0000000516047224 */ /* 0x000fe200078e0204 */
[----:B---3--:R-:W-:Y:S01]  /*15210*/  ISETP.NE.AND P0, PT, R6, 0x1, PT ;  /* 0x000000010600780c */ /* 0x008fe20003f05270 */
[----:B------:R-:W-:-:S12]  /*15220*/  IMAD.MOV R6, RZ, RZ, -R5 ;  /* 0x000000ffff067224 */ /* 0x000fd800078e0a05 */
[----:B------:R-:W-:Y:S02]  /*15230*/  @P0 IMAD R21, R16, R14, R3 ;  /* 0x0000000e10150224 */ /* 0x000fe400078e0203 */
[----:B0-----:R-:W-:Y:S02]  /*15240*/  IMAD R3, R6, R23, R15 ;  /* 0x0000001706037224 */ /* 0x001fe400078e020f */
[----:B------:R-:W-:Y:S02]  /*15250*/  IMAD R7, R4, R27, R21 ;  /* 0x0000001b04077224 */ /* 0x000fe400078e0215 */
[----:B------:R-:W-:Y:S02]  /*15260*/  IMAD R4, R3, R19, R10 ;  /* 0x0000001303047224 */ /* 0x000fe400078e020a */
[----:B------:R-:W-:-:S03]  /*15270*/  IMAD.MOV.U32 R6, RZ, RZ, 0x1 ;  /* 0x00000001ff067424 */ /* 0x000fc600078e00ff */
[----:B------:R-:W-:Y:S02]  /*15280*/  SEL R9, R4, R7, !P0 ;  /* 0x0000000704097207 */ /* 0x000fe40004000000 */
[----:B------:R-:W-:-:S07]  /*15290*/  SEL R7, R7, R4, !P0 ;  /* 0x0000000407077207 */ /* 0x000fce0004000000 */
.L_x_381:
[----:B------:R-:W-:-:S08]  /*152a0*/  NOP ;  /* 0x0000000000007918 */ /* 0x000fd00000000000 */
[----:B------:R-:W0:-:S00]  /*152b0*/  USETMAXREG.DEALLOC.CTAPOOL 0x28 ;  /* 0x00000028000079c8 */ /* 0x000e0000080e0500 */
[----:B0-----:R-:W-:-:S13]  /*152c0*/  ISETP.NE.AND P0, PT, R0, RZ, PT ;  /* 0x000000ff0000720c */ /* 0x001fda0003f05270 */
[----:B------:R-:W-:Y:S05]  /*152d0*/  @P0 EXIT ;  /* 0x000000000000094d */ /* 0x000fea0003800000 */
[----:B------:R-:W-:Y:S01]  /*152e0*/  LOP3.LUT P0, RZ, R6, 0xff, RZ, 0xc0, !PT ;  /* 0x000000ff06ff7812 */ /* 0x000fe2000780c0ff */
[----:B------:R-:W-:Y:S02]  /*152f0*/  IMAD.MOV.U32 R3, RZ, RZ, 0x1 ;  /* 0x00000001ff037424 */ /* 0x000fe400078e00ff */
[----:B------:R-:W-:-:S10]  /*15300*/  IMAD.MOV.U32 R0, RZ, RZ, RZ ;  /* 0x000000ffff007224 */ /* 0x000fd400078e00ff */
[----:B------:R-:W-:Y:S05]  /*15310*/  @!P0 BRA `(.L_x_384) ;  /* 0x0000000c00748947 */ /* 0x000fea0003800000 */
[----:B------:R-:W0:Y:S01]  /*15320*/  LDC R0, c[0x0][0x28c] ;  /* 0x0000a300ff007b82 */ /* 0x000e220000000800 */
[----:B------:R-:W1:Y:S01]  /*15330*/  S2R R4, SR_TID.X ;  /* 0x0000000000047919 */ /* 0x000e620000002100 */
[----:B------:R-:W-:Y:S01]  /*15340*/  ULDC UR5, c[0x0][0x658] ;  /* 0x0001960000057ab9 */ /* 0x000fe20000000800 */
[----:B------:R-:W-:Y:S01]  /*15350*/  UMOV UR7, 0xffffffff ;  /* 0xffffffff00077882 */ /* 0x000fe20000000000 */
[----:B------:R-:W-:Y:S01]  /*15360*/  ULDC UR6, c[0x0][0xc] ;  /* 0x0000030000067ab9 */ /* 0x000fe20000000800 */
[----:B------:R-:W-:Y:S01]  /*15370*/  USHF.L.U32 UR9, UR7, UR5, URZ ;  /* 0x0000000507097299 */ /* 0x000fe2000800063f */
[----:B------:R-:W-:Y:S01]  /*15380*/  BSSY B0, `(.L_x_384) ;  /* 0x00000d6000007945 */ /* 0x000fe20003800000 */
[----:B------:R-:W-:Y:S01]  /*15390*/  UMOV UR8, 0x1 ;  /* 0x0000000100087882 */ /* 0x000fe20000000000 */
[----:B------:R-:W-:Y:S01]  /*153a0*/  ULDC UR7, c[0x0][0x10] ;  /* 0x0000040000077ab9 */ /* 0x000fe20000000800 */
[----:B------:R-:W-:Y:S01]  /*153b0*/  USHF.L.U32 UR5, UR8, UR5, URZ ;  /* 0x0000000508057299 */ /* 0x000fe2000800063f */
[----:B------:R-:W-:Y:S01]  /*153c0*/  IMAD.MOV.U32 R11, RZ, RZ, 0x1 ;  /* 0x00000001ff0b7424 */ /* 0x000fe200078e00ff */
[----:B------:R-:W-:Y:S01]  /*153d0*/  UIMAD.WIDE.U32 UR6, UR6, UR7, URZ ;  /* 0x00000007060672a5 */ /* 0x000fe2000f8e003f */
[----:B------:R-:W-:Y:S01]  /*153e0*/  LOP3.LUT R16, R2, 0x2, RZ, 0xfc, !PT ;  /* 0x0000000202107812 */ /* 0x000fe200078efcff */
[----:B------:R-:W-:Y:S01]  /*153f0*/  ULDC UR8, c[0x0][0x14] ;  /* 0x0000050000087ab9 */ /* 0x000fe20000000800 */
[----:B------:R-:W-:Y:S01]  /*15400*/  ULDC UR4, c[0x0][0x600] ;  /* 0x0001800000047ab9 */ /* 0x000fe20000000800 */
[----:B------:R-:W-:-:S02]  /*15410*/  UIMAD.WIDE.U32 UR30, UR6, UR8, URZ ;  /* 0x00000008061e72a5 */ /* 0x000fc4000f8e003f */
[----:B------:R-:W-:Y:S02]  /*15420*/  UIMAD UR7, UR7, UR8, URZ ;  /* 0x00000008070772a4 */ /* 0x000fe4000f8e023f */
[----:B------:R-:W-:Y:S02]  /*15430*/  UIADD3 UR4, UR4, -0x1, URZ ;  /* 0xffffffff04047890 */ /* 0x000fe4000fffe03f */
[----:B------:R-:W-:Y:S02]  /*15440*/  ULOP3.LUT UR6, URZ, UR9, URZ, 0x33, !UPT ;  /* 0x000000093f067292 */ /* 0x000fe4000f8e333f */
[----:B------:R-:W-:Y:S01]  /*15450*/  UIADD3 UR7, UR31, UR7, URZ ;  /* 0x000000071f077290 */ /* 0x000fe2000fffe03f */
[----:B0-----:R-:W-:Y:S01]  /*15460*/  VIADD R0, R0, 0x7f ;  /* 0x0000007f00007836 */ /* 0x001fe20000000000 */
[----:B------:R-:W-:-:S04]  /*15470*/  ULDC.64 UR38, c[0x0][0x198] ;  /* 0x0000660000267ab9 */ /* 0x000fc80000000a00 */
[----:B------:R-:W-:-:S04]  /*15480*/  SHF.R.S32.HI R3, RZ, 0x1f, R0 ;  /* 0x0000001fff037819 */ /* 0x000fc80000011400 */
[----:B------:R-:W-:Y:S01]  /*15490*/  LEA.HI R3, R3, R0, RZ, 0x7 ;  /* 0x0000000003037211 */ /* 0x000fe200078f38ff */
[----:B------:R-:W-:Y:S01]  /*154a0*/  IMAD.MOV.U32 R0, RZ, RZ, RZ ;  /* 0x000000ffff007224 */ /* 0x000fe200078e00ff */
[C---:B-1----:R-:W-:Y:S02]  /*154b0*/  LOP3.LUT P2, RZ, R4.reuse, 0x7f, RZ, 0xc0, !PT ;  /* 0x0000007f04ff7812 */ /* 0x042fe4000784c0ff */
[----:B------:R-:W-:Y:S01]  /*154c0*/  SHF.R.S32.HI R13, RZ, 0x7, R3 ;  /* 0x00000007ff0d7819 */ /* 0x000fe20000011403 */
[----:B------:R-:W-:Y:S01]  /*154d0*/  IMAD.MOV.U32 R3, RZ, RZ, 0x1 ;  /* 0x00000001ff037424 */ /* 0x000fe200078e00ff */
[----:B------:R-:W-:-:S03]  /*154e0*/  LOP3.LUT P0, RZ, R4, 0x1f, RZ, 0xc0, !PT ;  /* 0x0000001f04ff7812 */ /* 0x000fc6000780c0ff */
[----:B------:R-:W-:Y:S01]  /*154f0*/  VIADD R10, R13, 0x1 ;  /* 0x000000010d0a7836 */ /* 0x000fe20000000000 */
[----:B------:R-:W-:-:S13]  /*15500*/  PLOP3.LUT P0, PT, P0, P2, PT, 0x8a, 0x0 ;  /* 0x000000000000781c */ /* 0x000fda0000705172 */
.L_x_396:
[----:B------:R-:W-:-:S03]  /*15510*/  UMOV UR8, 0xffffffff ;  /* 0xffffffff00087882 */ /* 0x000fc60000000000 */
[----:B------:R-:W-:Y:S05]  /*15520*/  BRA.DIV UR8, `(.L_x_385) ;  /* 0x0000000e08947947 */ /* 0x000fea000b800000 */
[----:B------:R-:W-:-:S13]  /*15530*/  ELECT P6, URZ, PT ;  /* 0x00000000003f782f */ /* 0x000fda00038c0000 */
.L_x_405:
[----:B------:R-:W0:Y:S01]  /*15540*/  LDC R4, c[0x0][0x28c] ;  /* 0x0000a300ff047b82 */ /* 0x000e220000000800 */
[----:B------:R-:W-:Y:S01]  /*15550*/  BSSY B1, `(.L_x_386) ;  /* 0x0000043000017945 */ /* 0x000fe20003800000 */
[----:B0-----:R-:W-:-:S13]  /*15560*/  ISETP.LT.OR P6, PT, R4, 0x1, !P6 ;  /* 0x000000010400780c */ /* 0x001fda00077c1670 */
[----:B------:R-:W-:Y:S05]  /*15570*/  @P6 BRA `(.L_x_387) ;  /* 0x0000000400006947 */ /* 0x000fea0003800000 */
[----:B------:R-:W-:Y:S02]  /*15580*/  IMAD.SHL.U32 R14, R7, 0x100, RZ ;  /* 0x00000100070e7824 */ /* 0x000fe400078e00ff */
[----:B------:R-:W-:Y:S02]  /*15590*/  IMAD R15, R9, 0xb0, RZ ;  /* 0x000000b0090f7824 */ /* 0x000fe400078e02ff */
[----:B------:R-:W-:Y:S02]  /*155a0*/  IMAD.MOV.U32 R20, RZ, RZ, RZ ;  /* 0x000000ffff147224 */ /* 0x000fe400078e00ff */
[----:B------:R-:W-:Y:S02]  /*155b0*/  IMAD.MOV.U32 R4, RZ, RZ, R10 ;  /* 0x000000ffff047224 */ /* 0x000fe400078e000a */
[----:B------:R-:W-:Y:S02]  /*155c0*/  IMAD.MOV.U32 R5, RZ, RZ, R3 ;  /* 0x000000ffff057224 */ /* 0x000fe400078e0003 */
[----:B------:R-:W-:-:S07]  /*155d0*/  IMAD.MOV.U32 R6, RZ, RZ, R0 ;  /* 0x000000ffff067224 */ /* 0x000fce00078e0000 */
.L_x_391:
[----:B------:R-:W0:Y:S01]  /*155e0*/  S2R R12, SR_CgaCtaId ;  /* 0x00000000000c7919 */ /* 0x000e220000008800 */
[----:B------:R-:W-:Y:S01]  /*155f0*/  MOV R7, 0x400 ;  /* 0x0000040000077802 */ /* 0x000fe20000000f00 */
[----:B------:R-:W1:Y:S03]  /*15600*/  @!P2 LDC R9, c[0x0][0x500] ;  /* 0x00014000ff09ab82 */ /* 0x000e660000000800 */
[----:B0-----:R-:W-:Y:S02]  /*15610*/  LEA R19, R12, R7, 0x18 ;  /* 0x000000070c137211 */ /* 0x001fe400078ec0ff */
[----:B------:R-:W-:-:S03]  /*15620*/  SHF.L.U32 R7, R5, 0x1f, RZ ;  /* 0x0000001f05077819 */ /* 0x000fc600000006ff */
[----:B------:R-:W-:-:S04]  /*15630*/  IMAD R12, R6, 0x8, R19 ;  /* 0x00000008060c7824 */ /* 0x000fc800078e0213 */
[----:B------:R-:W0:Y:S02]  /*15640*/  SYNCS.PHASECHK.TRANS64.TRYWAIT P1, [R12+URZ+0x10], R7 ;  /* 0x000010070c0075a7 */ /* 0x000e24000802017f */
[----:B01----:R-:W-:Y:S05]  /*15650*/  @!P1 BRA `(.L_x_388) ;  /* 0x0000000c00689947 */ /* 0x003fea0003800000 */
.L_x_406:
[----:B0-----:R-:W-:Y:S01]  /*15660*/  PRMT R7, R16, 0x9910, RZ ;  /* 0x0000991010077816 */ /* 0x001fe200000000ff */
[----:B------:R0:W-:Y:S03]  /*15670*/  @!P2 SYNCS.ARRIVE.TRANS64 RZ, [R12+URZ], R9 ;  /* 0x000000090cffa9a7 */ /* 0x0001e6000800003f */
[----:B------:R-:W-:-:S13]  /*15680*/  ISETP.NE.AND P1, PT, R7, 0x2, PT ;  /* 0x000000020700780c */ /* 0x000fda0003f25270 */
[----:B0-----:R-:W-:Y:S05]  /*15690*/  @P1 BRA `(.L_x_389) ;  /* 0x0000000000041947 */ /* 0x001fea0003800000 */
[----:B------:R-:W-:Y:S01]  /*156a0*/  BPT.TRAP 0x1 ;  /* 0x000000040000795c */ /* 0x000fe20000300000 */
.L_x_389:
[----:B------:R-:W-:Y:S05]  /*156b0*/  @P0 BRA `(.L_x_390) ;  /* 0x0000000000040947 */ /* 0x000fea0003800000 */
[----:B------:R-:W-:Y:S01]  /*156c0*/  BPT.TRAP 0x1 ;  /* 0x000000040000795c */ /* 0x000fe20000300000 */
.L_x_390:
[--C-:B------:R-:W-:Y:S01]  /*156d0*/  IMAD R7, R6, 0x10000, R19.reuse ;  /* 0x0001000006077824 */ /* 0x100fe200078e0213 */
[----:B------:R-:W-:Y:S01]  /*156e0*/  R2UR UR34, R20 ;  /* 0x00000000142272ca */ /* 0x000fe200000e0000 */
[----:B------:R-:W-:Y:S01]  /*156f0*/  IMAD R19, R6, 0xb000, R19 ;  /* 0x0000b00006137824 */ /* 0x000fe200078e0213 */
[----:B------:R-:W-:Y:S01]  /*15700*/  R2UR UR33, R12 ;  /* 0x000000000c2172ca */ /* 0x000fe200000e0000 */
[----:B------:R-:W-:Y:S01]  /*15710*/  VIADD R4, R4, 0xffffffff ;  /* 0xffffffff04047836 */ /* 0x000fe20000000000 */
[----:B------:R-:W-:Y:S01]  /*15720*/  R2UR UR24, R7 ;  /* 0x00000000071872ca */ /* 0x000fe200000e0000 */
[----:B------:R-:W-:Y:S01]  /*15730*/  UIADD3 UR14, UP0, UR38, 0xf0, URZ ;  /* 0x000000f0260e7890 */ /* 0x000fe2000ff1e03f */
[----:B------:R-:W-:Y:S01]  /*15740*/  R2UR UR8, R19 ;  /* 0x00000000130872ca */ /* 0x000fe200000e0000 */
[----:B------:R-:W-:Y:S01]  /*15750*/  UIADD3 UR40, UP1, UR38, 0x1f0, URZ ;  /* 0x000001f026287890 */ /* 0x000fe2000ff3e03f */
[----:B------:R-:W-:Y:S01]  /*15760*/  R2UR UR36, R8 ;  /* 0x00000000082472ca */ /* 0x000fe200000e0000 */
[----:B------:R-:W-:Y:S01]  /*15770*/  UIADD3.X UR15, URZ, UR39, URZ, UP0, !UPT ;  /* 0x000000273f0f7290 */ /* 0x000fe200087fe43f */
[----:B------:R-:W-:Y:S01]  /*15780*/  R2UR UR35, R14 ;  /* 0x000000000e2372ca */ /* 0x000fe200000e0000 */
[----:B------:R-:W-:Y:S01]  /*15790*/  UIADD3.X UR41, URZ, UR39, URZ, UP1, !UPT ;  /* 0x000000273f297290 */ /* 0x000fe20008ffe43f */
[----:B------:R-:W-:Y:S01]  /*157a0*/  R2UR UR19, R15 ;  /* 0x000000000f1372ca */ /* 0x000fe200000e0000 */
[----:B------:R-:W-:Y:S01]  /*157b0*/  UIADD3 UR26, UR34, 0x40, URZ ;  /* 0x00000040221a7890 */ /* 0x000fe2000fffe03f */
[----:B------:R-:W-:Y:S01]  /*157c0*/  ISETP.GT.AND P3, PT, R4, 0x1, PT ;  /* 0x000000010400780c */ /* 0x000fe20003f64270 */
[----:B------:R-:W-:Y:S01]  /*157d0*/  VIADD R6, R6, 0x1 ;  /* 0x0000000106067836 */ /* 0x000fe20000000000 */
[----:B------:R-:W-:Y:S01]  /*157e0*/  UMOV UR22, 0x0 ;  /* 0x0000000000167882 */ /* 0x000fe20000000000 */
[----:B------:R-:W-:Y:S01]  /*157f0*/  UIADD3 UR32, UR24, 0x100, URZ ;  /* 0x0000010018207890 */ /* 0x000fe2000fffe03f */
[----:B------:R-:W-:Y:S01]  /*15800*/  VIADD R20, R20, 0x80 ;  /* 0x0000008014147836 */ /* 0x000fe20000000000 */
[----:B------:R-:W-:Y:S01]  /*15810*/  UIADD3 UR24, UR24, 0x8100, URZ ;  /* 0x0000810018187890 */ /* 0x000fe2000fffe03f */
[----:B------:R-:W-:Y:S01]  /*15820*/  ISETP.NE.AND P1, PT, R6, 0x2, PT ;  /* 0x000000020600780c */ /* 0x000fe20003f25270 */
[----:B------:R-:W-:-:S02]  /*15830*/  UIADD3 UR16, UR8, 0x20100, URZ ;  /* 0x0002010008107890 */ /* 0x000fc4000fffe03f */
[----:B------:R-:W-:Y:S01]  /*15840*/  UIADD3 UR8, UR8, 0x25900, URZ ;  /* 0x0002590008087890 */ /* 0x000fe2000fffe03f */
[----:B------:R-:W-:Y:S01]  /*15850*/  SEL R12, RZ, 0x1, P1 ;  /* 0x00000001ff0c7807 */ /* 0x000fe20000800000 */
[----:B------:R-:W-:Y:S01]  /*15860*/  UMOV UR23, 0x10000000 ;  /* 0x1000000000177882 */ /* 0x000fe20000000000 */
[----:B------:R-:W-:Y:S01]  /*15870*/  UMOV UR25, UR33 ;  /* 0x0000002100197c82 */ /* 0x000fe20008000000 */
[----:B------:R-:W-:Y:S01]  /*15880*/  UMOV UR28, UR36 ;  /* 0x00000024001c7c82 */ /* 0x000fe20008000000 */
[----:B------:R-:W-:Y:S01]  /*15890*/  UMOV UR27, UR35 ;  /* 0x00000023001b7c82 */ /* 0x000fe20008000000 */
[----:B------:R-:W-:Y:S01]  /*158a0*/  UMOV UR17, UR33 ;  /* 0x0000002100117c82 */ /* 0x000fe20008000000 */
[----:B------:R-:W-:Y:S01]  /*158b0*/  UMOV UR18, UR34 ;  /* 0x0000002200127c82 */ /* 0x000fe20008000000 */
[----:B------:R-:W-:Y:S01]  /*158c0*/  UMOV UR20, UR36 ;  /* 0x0000002400147c82 */ /* 0x000fe20008000000 */
[----:B------:R0:W-:Y:S01]  /*158d0*/  UTMALDG.3D [UR32], [UR14], desc[UR22] ;  /* 0x000016200e0075b4 */ /* 0x0001e20008011000 */
[----:B------:R-:W-:Y:S01]  /*158e0*/  UMOV UR9, UR33 ;  /* 0x0000002100097c82 */ /* 0x000fe20008000000 */
[----:B------:R-:W-:Y:S01]  /*158f0*/  UMOV UR11, UR19 ;  /* 0x00000013000b7c82 */ /* 0x000fe20008000000 */
[----:B------:R-:W-:Y:S01]  /*15900*/  UMOV UR12, UR36 ;  /* 0x00000024000c7c82 */ /* 0x000fe20008000000 */
[----:B------:R-:W-:Y:S01]  /*15910*/  UMOV UR10, UR26 ;  /* 0x0000001a000a7c82 */ /* 0x000fe20008000000 */
[----:B------:R-:W-:-:S02]  /*15920*/  LOP3.LUT R5, R5, R12, RZ, 0x3c, !PT ;  /* 0x0000000c05057212 */ /* 0x000fc400078e3cff */
[----:B------:R-:W-:Y:S01]  /*15930*/  SEL R6, R6, RZ, P1 ;  /* 0x000000ff06067207 */ /* 0x000fe20000800000 */
[----:B------:R0:W-:Y:S01]  /*15940*/  UTMALDG.3D [UR24], [UR14], desc[UR22] ;  /* 0x000016180e0075b4 */ /* 0x0001e20008011000 */
[----:B------:R0:W-:Y:S01]  /*15950*/  UTMALDG.3D [UR16], [UR40], desc[UR22] ;  /* 0x00001610280075b4 */ /* 0x0001e20008011000 */
[----:B------:R0:W-:Y:S02]  /*15960*/  UTMALDG.3D [UR8], [UR40], desc[UR22] ;  /* 0x00001608280075b4 */ /* 0x0001e40008011000 */
[----:B0-----:R-:W-:Y:S05]  /*15970*/  @P3 BRA `(.L_x_391) ;  /* 0xfffffffc00183947 */ /* 0x001fea000383ffff */
.L_x_387:
[----:B------:R-:W-:Y:S05]  /*15980*/  BSYNC B1 ;  /* 0x0000000000017941 */ /* 0x000fea0003800000 */
.L_x_386:
[----:B------:R-:W-:Y:S01]  /*15990*/  LOP3.LUT P3, RZ, R11, 0xff, RZ, 0xc0, !PT ;  /* 0x000000ff0bff7812 */ /* 0x000fe2000786c0ff */
[----:B------:R-:W-:Y:S01]  /*159a0*/  IMAD.IADD R0, R13, 0x1, R0 ;  /* 0x000000010d007824 */ /* 0x000fe200078e0200 */
[----:B------:R-:W-:Y:S01]  /*159b0*/  IADD3 R18, P4, R18, UR30, RZ ;  /* 0x0000001e12127c10 */ /* 0x000fe2000ff9e0ff */
[----:B------:R-:W-:Y:S01]  /*159c0*/  ULDC.64 UR8, c[0x0][0x650] ;  /* 0x0001940000087ab9 */ /* 0x000fe20000000a00 */
[----:B------:R-:W-:Y:S01]  /*159d0*/  BSSY B1, `(.L_x_392) ;  /* 0x000006e000017945 */ /* 0x000fe20003800000 */
[----:B------:R-:W-:Y:S01]  /*159e0*/  IMAD.MOV.U32 R7, RZ, RZ, -0x1 ;  /* 0xffffffffff077424 */ /* 0x000fe200078e00ff */
[----:B------:R-:W-:Y:S01]  /*159f0*/  SHF.R.U32.HI R4, RZ, 0x1, R0 ;  /* 0x00000001ff047819 */ /* 0x000fe20000011600 */
[----:B------:R-:W-:Y:S01]  /*15a00*/  IMAD.MOV.U32 R9, RZ, RZ, -0x1 ;  /* 0xffffffffff097424 */ /* 0x000fe200078e00ff */
[----:B------:R-:W-:Y:S01]  /*15a10*/  ISETP.GT.U32.AND P1, PT, R0, 0x1, PT ;  /* 0x000000010000780c */ /* 0x000fe20003f24070 */
[----:B------:R-:W-:Y:S01]  /*15a20*/  IMAD.MOV.U32 R8, RZ, RZ, -0x1 ;  /* 0xffffffffff087424 */ /* 0x000fe200078e00ff */
[----:B------:R-:W-:-:S02]  /*15a30*/  LOP3.LUT R4, R4, 0x1, RZ, 0xc0, !PT ;  /* 0x0000000104047812 */ /* 0x000fc400078ec0ff */
[----:B------:R-:W-:Y:S01]  /*15a40*/  ISETP.LT.U32.AND P1, PT, R13, 0x2, P1 ;  /* 0x000000020d00780c */ /* 0x000fe20000f21070 */
[----:B------:R-:W0:Y:S01]  /*15a50*/  @P3 S2R R6, SR_CgaCtaId ;  /* 0x0000000000063919 */ /* 0x000e220000008800 */
[----:B------:R-:W-:Y:S02]  /*15a60*/  @P3 MOV R5, 0x400 ;  /* 0x0000040000053802 */ /* 0x000fe40000000f00 */
[----:B------:R-:W-:Y:S02]  /*15a70*/  IADD3.X R17, R17, UR7, RZ, P4, !PT ;  /* 0x0000000711117c10 */ /* 0x000fe4000a7fe4ff */
[----:B------:R-:W-:Y:S02]  /*15a80*/  ISETP.GE.U32.AND P4, PT, R18, UR8, PT ;  /* 0x0000000812007c0c */ /* 0x000fe4000bf86070 */
[----:B------:R-:W-:Y:S02]  /*15a90*/  LOP3.LUT R0, R0, 0x1, RZ, 0xc0, !PT ;  /* 0x0000000100007812 */ /* 0x000fe400078ec0ff */
[----:B------:R-:W-:-:S02]  /*15aa0*/  PRMT R11, RZ, 0x7610, R11 ;  /* 0x00007610ff0b7816 */ /* 0x000fc4000000000b */
[----:B0-----:R-:W-:-:S04]  /*15ab0*/  @P3 LEA R5, R6, R5, 0x18 ;  /* 0x0000000506053211 */ /* 0x001fc800078ec0ff */
[----:B------:R0:W-:Y:S01]  /*15ac0*/  @P3 SYNCS.ARRIVE.TRANS64.A1T0 RZ, [R5+URZ+0x38], RZ ;  /* 0x000038ff05ff39a7 */ /* 0x0001e2000810003f */
[----:B------:R-:W-:Y:S02]  /*15ad0*/  ISETP.NE.U32.AND P3, PT, R4, 0x1, PT ;  /* 0x000000010400780c */ /* 0x000fe40003f65070 */
[----:B------:R-:W-:Y:S02]  /*15ae0*/  SEL R4, RZ, 0x1, !P1 ;  /* 0x00000001ff047807 */ /* 0x000fe40004800000 */
[----:B------:R-:W-:Y:S02]  /*15af0*/  ISETP.GE.U32.AND.EX P1, PT, R17, UR9, PT, P4 ;  /* 0x0000000911007c0c */ /* 0x000fe4000bf26140 */
[----:B------:R-:W-:-:S04]  /*15b00*/  ISETP.GT.U32.AND P3, PT, R13, 0x1, !P3 ;  /* 0x000000010d00780c */ /* 0x000fc80005f64070 */
[----:B0-----:R-:W-:-:S04]  /*15b10*/  SEL R5, RZ, 0x1, !P3 ;  /* 0x00000001ff057807 */ /* 0x001fc80005800000 */
[--C-:B------:R-:W-:Y:S02]  /*15b20*/  LOP3.LUT R3, R5, R3, R4.reuse, 0x96, !PT ;  /* 0x0000000305037212 */ /* 0x100fe400078e9604 */
[----:B------:R-:W-:Y:S01]  /*15b30*/  PRMT R4, RZ, 0x7610, R4 ;  /* 0x00007610ff047816 */ /* 0x000fe20000000004 */
[----:B------:R-:W-:Y:S06]  /*15b40*/  @P1 BRA `(.L_x_393) ;  /* 0x0000000400581947 */ /* 0x000fec0003800000 */
[----:B------:R-:W-:Y:S01]  /*15b50*/  ULDC.64 UR8, c[0x0][0x628] ;  /* 0x00018a0000087ab9 */ /* 0x000fe20000000a00 */
[----:B------:R-:W0:Y:S01]  /*15b60*/  S2R R14, SR_CTAID.X ;  /* 0x00000000000e7919 */ /* 0x000e220000002500 */
[----:B------:R-:W-:Y:S01]  /*15b70*/  ISETP.NE.U32.AND P1, PT, RZ, UR8, PT ;  /* 0x00000008ff007c0c */ /* 0x000fe2000bf25070 */
[----:B------:R-:W-:Y:S01]  /*15b80*/  ULDC UR11, c[0x0][0x630] ;  /* 0x00018c00000b7ab9 */ /* 0x000fe20000000800 */
[----:B------:R-:W-:Y:S01]  /*15b90*/  IMAD.MOV.U32 R4, RZ, RZ, R18 ;  /* 0x000000ffff047224 */ /* 0x000fe200078e0012 */
[----:B------:R-:W1:Y:S01]  /*15ba0*/  S2R R12, SR_CTAID.Y ;  /* 0x00000000000c7919 */ /* 0x000e620000002600 */
[----:B------:R-:W-:Y:S01]  /*15bb0*/  ISETP.NE.AND.EX P1, PT, RZ, UR9, PT, P1 ;  /* 0x00000009ff007c0c */ /* 0x000fe2000bf25310 */
[----:B------:R-:W-:-:S12]  /*15bc0*/  IMAD.MOV.U32 R5, RZ, RZ, R17 ;  /* 0x000000ffff057224 */ /* 0x000fd800078e0011 */
[----:B------:R-:W-:Y:S05]  /*15bd0*/  @!P1 BRA `(.L_x_394) ;  /* 0x0000000000289947 */ /* 0x000fea0003800000 */
[----:B------:R-:W-:Y:S02]  /*15be0*/  ULDC UR10, c[0x0][0x634] ;  /* 0x00018d00000a7ab9 */ /* 0x000fe40000000800 */
[----:B------:R-:W-:-:S05]  /*15bf0*/  IADD3 R9, P1, R18, UR10, RZ ;  /* 0x0000000a12097c10 */ /* 0x000fca000ff3e0ff */
[----:B------:R-:W-:-:S04]  /*15c00*/  IMAD.X R15, RZ, RZ, R17, P1 ;  /* 0x000000ffff0f7224 */ /* 0x000fc800008e0611 */
[----:B------:R-:W-:-:S04]  /*15c10*/  IMAD.WIDE.U32 R6, R15, UR8, RZ ;  /* 0x000000080f067c25 */ /* 0x000fc8000f8e00ff */
[----:B------:R-:W-:-:S04]  /*15c20*/  IMAD.WIDE.U32 R6, P1, R9, UR9, R6 ;  /* 0x0000000909067c25 */ /* 0x000fc8000f820006 */
[----:B------:R-:W-:-:S04]  /*15c30*/  IMAD.WIDE.U32 R8, R9, UR8, RZ ;  /* 0x0000000809087c25 */ /* 0x000fc8000f8e00ff */
[----:B------:R-:W-:Y:S01]  /*15c40*/  IMAD.X R5, RZ, RZ, RZ, P1 ;  /* 0x000000ffff057224 */ /* 0x000fe200008e06ff */
[----:B------:R-:W-:Y:S01]  /*15c50*/  IADD3 RZ, P1, R9, R6, RZ ;  /* 0x0000000609ff7210 */ /* 0x000fe20007f3e0ff */
[----:B------:R-:W-:-:S04]  /*15c60*/  IMAD.MOV.U32 R4, RZ, RZ, R7 ;  /* 0x000000ffff047224 */ /* 0x000fc800078e0007 */
[----:B------:R-:W-:-:S08]  /*15c70*/  IMAD.WIDE.U32.X R4, R15, UR9, R4, P1 ;  /* 0x000000090f047c25 */ /* 0x000fd000088e0404 */
.L_x_394:
[--C-:B------:R-:W-:Y:S01]  /*15c80*/  SHF.R.U64 R8, R4, UR11, R5.reuse ;  /* 0x0000000b04087c19 */ /* 0x100fe20008001205 */
[----:B------:R-:W-:Y:S01]  /*15c90*/  ULDC.64 UR8, c[0x0][0x620] ;  /* 0x0001880000087ab9 */ /* 0x000fe20000000a00 */
[----:B------:R-:W-:Y:S01]  /*15ca0*/  SHF.R.U32.HI R4, RZ, UR11, R5 ;  /* 0x0000000bff047c19 */ /* 0x000fe20008011605 */
[----:B------:R-:W-:Y:S01]  /*15cb0*/  IMAD.MOV.U32 R5, RZ, RZ, R17 ;  /* 0x000000ffff057224 */ /* 0x000fe200078e0011 */
[----:B------:R-:W-:Y:S01]  /*15cc0*/  IADD3 R7, P1, RZ, -R8, RZ ;  /* 0x80000008ff077210 */ /* 0x000fe20007f3e0ff */
[----:B------:R-:W2:Y:S01]  /*15cd0*/  LDC R25, c[0x0][0x144] ;  /* 0x00005100ff197b82 */ /* 0x000ea20000000800 */
[----:B0-----:R-:W-:Y:S01]  /*15ce0*/  I2FP.F32.U32 R9, R14 ;  /* 0x0000000e00097245 */ /* 0x001fe20000201000 */
[----:B------:R-:W-:Y:S01]  /*15cf0*/  ULDC.64 UR12, c[0x0][0x640] ;  /* 0x00019000000c7ab9 */ /* 0x000fe20000000a00 */
[----:B------:R-:W-:Y:S01]  /*15d00*/  ULDC UR10, c[0x0][0x608] ;  /* 0x00018200000a7ab9 */ /* 0x000fe20000000800 */
[----:B------:R-:W-:Y:S01]  /*15d10*/  IMAD.X R4, RZ, RZ, ~R4, P1 ;  /* 0x000000ffff047224 */ /* 0x000fe200008e0e04 */
[----:B------:R-:W-:-:S03]  /*15d20*/  ISETP.NE.U32.AND P1, PT, RZ, UR12, PT ;  /* 0x0000000cff007c0c */ /* 0x000fc6000bf25070 */
[----:B------:R-:W-:Y:S01]  /*15d30*/  IMAD R6, R4, UR8, RZ ;  /* 0x0000000804067c24 */ /* 0x000fe2000f8e02ff */
[----:B------:R-:W0:Y:S01]  /*15d40*/  LDC R19, c[0x0][0x148] ;  /* 0x00005200ff137b82 */ /* 0x000e220000000800 */
[----:B------:R-:W-:Y:S01]  /*15d50*/  IMAD.MOV.U32 R4, RZ, RZ, R18 ;  /* 0x000000ffff047224 */ /* 0x000fe200078e0012 */
[----:B------:R-:W-:-:S03]  /*15d60*/  ISETP.NE.AND.EX P1, PT, RZ, UR13, PT, P1 ;  /* 0x0000000dff007c0c */ /* 0x000fc6000bf25310 */
[----:B------:R-:W-:Y:S01]  /*15d70*/  IMAD.WIDE.U32 R4, R7, UR8, R4 ;  /* 0x0000000807047c25 */ /* 0x000fe2000f8e0004 */
[----:B------:R-:W-:-:S03]  /*15d80*/  ULDC UR8, c[0x0][0x150] ;  /* 0x0000540000087ab9 */ /* 0x000fc60000000800 */
[----:B------:R-:W-:Y:S02]  /*15d90*/  IMAD R7, R7, UR9, R6 ;  /* 0x0000000907077c24 */ /* 0x000fe4000f8e0206 */
[----:B------:R-:W-:Y:S01]  /*15da0*/  FMUL R6, R9, UR8 ;  /* 0x0000000809067c20 */ /* 0x000fe20008400000 */
[----:B------:R-:W-:Y:S01]  /*15db0*/  ULDC UR8, c[0x0][0x618] ;  /* 0x0001860000087ab9 */ /* 0x000fe20000000800 */
[----:B------:R-:W-:Y:S01]  /*15dc0*/  ULDC UR9, c[0x0][0x154] ;  /* 0x0000550000097ab9 */ /* 0x000fe20000000800 */
[----:B------:R-:W-:-:S03]  /*15dd0*/  IMAD.IADD R5, R5, 0x1, R7 ;  /* 0x0000000105057824 */ /* 0x000fc600078e0207 */
[----:B------:R-:W3:Y:S02]  /*15de0*/  F2I.U32.TRUNC.NTZ R6, R6 ;  /* 0x0000000600067305 */ /* 0x000ee4000020f000 */
[----:B------:R-:W-:Y:S02]  /*15df0*/  SHF.R.U64 R9, R4, UR8, R5 ;  /* 0x0000000804097c19 */ /* 0x000fe40008001205 */
[----:B-1----:R-:W-:-:S05]  /*15e00*/  I2FP.F32.U32 R4, R12 ;  /* 0x0000000c00047245 */ /* 0x002fca0000201000 */
[----:B------:R-:W-:Y:S01]  /*15e10*/  FMUL R21, R4, UR9 ;  /* 0x0000000904157c20 */ /* 0x000fe20008400000 */
[----:B------:R-:W-:Y:S01]  /*15e20*/  SHF.R.U32.HI R4, RZ, UR8, R5 ;  /* 0x00000008ff047c19 */ /* 0x000fe20008011605 */
[----:B------:R-:W-:-:S03]  /*15e30*/  ULDC UR8, c[0x0][0x658] ;  /* 0x0001960000087ab9 */ /* 0x000fc60000000800 */
[--C-:B------:R-:W-:Y:S01]  /*15e40*/  SHF.R.U64 R20, R9, UR10, R4.reuse ;  /* 0x0000000a09147c19 */ /* 0x100fe20008001204 */
[----:B------:R-:W1:Y:S01]  /*15e50*/  F2I.U32.TRUNC.NTZ R21, R21 ;  /* 0x0000001500157305 */ /* 0x000e62000020f000 */
[----:B------:R-:W-:Y:S01]  /*15e60*/  SHF.R.U32.HI R5, RZ, UR10, R4 ;  /* 0x0000000aff057c19 */ /* 0x000fe20008011604 */
[----:B---3--:R-:W-:-:S03]  /*15e70*/  IMAD.MOV R6, RZ, RZ, -R6 ;  /* 0x000000ffff067224 */ /* 0x008fc600078e0a06 */
[--C-:B------:R-:W-:Y:S01]  /*15e80*/  SHF.R.U64 R15, R20, UR8, R5.reuse ;  /* 0x00000008140f7c19 */ /* 0x100fe20008001205 */
[----:B--2---:R-:W-:Y:S01]  /*15e90*/  IMAD R14, R25, R6, R14 ;  /* 0x00000006190e7224 */ /* 0x004fe200078e020e */
[----:B------:R-:W-:-:S03]  /*15ea0*/  SHF.R.U32.HI R23, RZ, UR8, R5 ;  /* 0x00000008ff177c19 */ /* 0x000fc60008011605 */
[----:B------:R-:W-:Y:S02]  /*15eb0*/  IMAD.MOV.U32 R4, RZ, RZ, R15 ;  /* 0x000000ffff047224 */ /* 0x000fe400078e000f */
[----:B------:R-:W-:Y:S01]  /*15ec0*/  IMAD.MOV.U32 R5, RZ, RZ, R23 ;  /* 0x000000ffff057224 */ /* 0x000fe200078e0017 */
[----:B------:R-:W-:Y:S06]  /*15ed0*/  @!P1 BRA `(.L_x_395) ;  /* 0x0000000000289947 */ /* 0x000fec0003800000 */
[----:B------:R-:W-:Y:S02]  /*15ee0*/  ULDC UR8, c[0x0][0x64c] ;  /* 0x0001930000087ab9 */ /* 0x000fe40000000800 */
[----:B------:R-:W-:-:S05]  /*15ef0*/  IADD3 R5, P1, R15, UR8, RZ ;  /* 0x000000080f057c10 */ /* 0x000fca000ff3e0ff */
[----:B------:R-:W-:-:S04]  /*15f00*/  IMAD.X R23, RZ, RZ, R23, P1 ;  /* 0x000000ffff177224 */ /* 0x000fc800008e0617 */
[----:B------:R-:W-:-:S04]  /*15f10*/  IMAD.WIDE.U32 R6, R23, UR12, RZ ;  /* 0x0000000c17067c25 */ /* 0x000fc8000f8e00ff */
[----:B------:R-:W-:-:S04]  /*15f20*/  IMAD.WIDE.U32 R6, P1, R5, UR13, R6 ;  /* 0x0000000d05067c25 */ /* 0x000fc8000f820006 */
[----:B------:R-:W-:-:S04]  /*15f30*/  IMAD.WIDE.U32 R4, R5, UR12, RZ ;  /* 0x0000000c05047c25 */ /* 0x000fc8000f8e00ff */
[----:B------:R-:W-:Y:S01]  /*15f40*/  IMAD.MOV.U32 R4, RZ, RZ, R7 ;  /* 0x000000ffff047224 */ /* 0x000fe200078e0007 */
[----:B------:R-:W-:Y:S01]  /*15f50*/  IADD3 RZ, P3, R5, R6, RZ ;  /* 0x0000000605ff7210 */ /* 0x000fe20007f7e0ff */
[----:B------:R-:W-:-:S04]  /*15f60*/  IMAD.X R5, RZ, RZ, RZ, P1 ;  /* 0x000000ffff057224 */ /* 0x000fc800008e06ff */
[----:B------:R-:W-:-:S08]  /*15f70*/  IMAD.WIDE.U32.X R4, R23, UR13, R4, P3 ;  /* 0x0000000d17047c25 */ /* 0x000fd000098e0404 */
.L_x_395:
[----:B------:R-:W2:Y:S01]  /*15f80*/  LDC R6, c[0x0][0x65c] ;  /* 0x00019700ff067b82 */ /* 0x000ea20000000800 */
[----:B------:R-:W-:Y:S01]  /*15f90*/  ULDC UR8, c[0x0][0x648] ;  /* 0x0001920000087ab9 */ /* 0x000fe20000000800 */
[----:B------:R-:W-:Y:S01]  /*15fa0*/  LOP3.LUT R20, R20, UR6, RZ, 0xc0, !PT ;  /* 0x0000000614147c12 */ /* 0x000fe2000f8ec0ff */
[----:B-1----:R-:W-:Y:S01]  /*15fb0*/  IMAD.MOV R21, RZ, RZ, -R21 ;  /* 0x000000ffff157224 */ /* 0x002fe200078e0a15 */
[----:B------:R-:W-:Y:S01]  /*15fc0*/  SHF.R.U64 R5, R4, UR8, R5 ;  /* 0x0000000804057c19 */ /* 0x000fe20008001205 */
[----:B------:R-:W-:Y:S01]  /*15fd0*/  ULDC UR8, c[0x0][0x638] ;  /* 0x00018e0000087ab9 */ /* 0x000fe20000000800 */
[----:B------:R-:W-:-:S03]  /*15fe0*/  ULDC UR9, c[0x0][0x610] ;  /* 0x0001840000097ab9 */ /* 0x000fc60000000800 */
[----:B------:R-:W-:Y:S02]  /*15ff0*/  IMAD.MOV R4, RZ, RZ, -R5 ;  /* 0x000000ffff047224 */ /* 0x000fe400078e0a05 */
[----:B------:R-:W-:Y:S02]  /*16000*/  IMAD R5, R5, UR5, R20 ;  /* 0x0000000505057c24 */ /* 0x000fe4000f8e0214 */
[----:B------:R-:W-:Y:S01]  /*16010*/  IMAD R15, R4, UR8, R15 ;  /* 0x00000008040f7c24 */ /* 0x000fe2000f8e020f */
[----:B------:R-:W-:Y:S01]  /*16020*/  ULDC UR8, c[0x0][0x600] ;  /* 0x0001800000087ab9 */ /* 0x000fe20000000800 */
[----:B------:R-:W-:Y:S01]  /*16030*/  IMAD.MOV.U32 R4, RZ, RZ, 0x1 ;  /* 0x00000001ff047424 */ /* 0x000fe200078e00ff */
[----:B--2---:R-:W-:Y:S02]  /*16040*/  ISETP.NE.AND P1, PT, R6, 0x1, PT ;  /* 0x000000010600780c */ /* 0x004fe40003f25270 */
[----:B------:R-:W-:-:S05]  /*16050*/  LOP3.LUT R6, R9, UR4, RZ, 0xc0, !PT ;  /* 0x0000000409067c12 */ /* 0x000fca000f8ec0ff */
[----:B------:R-:W-:-:S06]  /*16060*/  IMAD R15, R15, UR8, R6 ;  /* 0x000000080f0f7c24 */ /* 0x000fcc000f8e0206 */
[----:B0-----:R-:W-:-:S04]  /*16070*/  @P1 IMAD R14, R19, R21, R12 ;  /* 0x00000015130e1224 */ /* 0x001fc800078e020c */
[----:B------:R-:W-:-:S05]  /*16080*/  IMAD R14, R5, UR9, R14 ;  /* 0x00000009050e7c24 */ /* 0x000fca000f8e020e */
[----:B------:R-:W-:Y:S02]  /*16090*/  SEL R9, R15, R14, !P1 ;  /* 0x0000000e0f097207 */ /* 0x000fe40004800000 */
[----:B------:R-:W-:-:S07]  /*160a0*/  SEL R7, R14, R15, !P1 ;  /* 0x0000000f0e077207 */ /* 0x000fce0004800000 */
.L_x_393:
[----:B------:R-:W-:Y:S05]  /*160b0*/  BSYNC B1 ;  /* 0x0000000000017941 */ /* 0x000fea0003800000 */
.L_x_392:
[----:B------:R-:W-:-:S13]  /*160c0*/  LOP3.LUT P1, RZ, R4, 0xff, RZ, 0xc0, !PT ;  /* 0x000000ff04ff7812 */ /* 0x000fda000782c0ff */
[----:B------:R-:W-:Y:S05]  /*160d0*/  @P1 BRA `(.L_x_396) ;  /* 0xfffffff4000c1947 */ /* 0x000fea000383ffff */
[----:B------:R-:W-:Y:S05]  /*160e0*/  BSYNC B0 ;  /* 0x0000000000007941 */ /* 0x000fea0003800000 */
.L_x_384:
[----:B------:R-:W-:-:S03]  /*160f0*/  UMOV UR8, 0xffffffff ;  /* 0xffffffff00087882 */ /* 0x000fc60000000000 */
[----:B------:R-:W-:Y:S05]  /*16100*/  BRA.DIV UR8, `(.L_x_397) ;  /* 0x0000000208d07947 */ /* 0x000fea000b800000 */
[----:B------:R-:W-:-:S13]  /*16110*/  ELECT P6, URZ, PT ;  /* 0x00000000003f782f */ /* 0x000fda00038c0000 */
.L_x_409:
[----:B------:R-:W-:Y:S04]  /*16120*/  BSSY B0, `(.L_x_398) ;  /* 0x0000019000007945 */ /* 0x000fe80003800000 */
[----:B------:R-:W-:Y:S05]  /*16130*/  @!P6 BRA `(.L_x_399) ;  /* 0x00000000005ce947 */ /* 0x000fea0003800000 */
[----:B------:R-:W-:-:S04]  /*16140*/  LOP3.LUT R2, R2, 0x2, RZ, 0xfc, !PT ;  /* 0x0000000202027812 */ /* 0x000fc800078efcff */
[----:B------:R-:W-:-:S13]  /*16150*/  ISETP.NE.AND P0, PT, R2, 0x3, PT ;  /* 0x000000030200780c */ /* 0x000fda0003f05270 */
[----:B------:R-:W-:Y:S05]  /*16160*/  @!P0 BRA `(.L_x_400) ;  /* 0x0000000000048947 */ /* 0x000fea0003800000 */
[----:B------:R-:W-:Y:S01]  /*16170*/  BPT.TRAP 0x1 ;  /* 0x000000040000795c */ /* 0x000fe20000300000 */
.L_x_400:
[----:B------:R-:W0:Y:S01]  /*16180*/  S2R R5, SR_CgaCtaId ;  /* 0x0000000000057919 */ /* 0x000e220000008800 */
[----:B------:R-:W-:Y:S02]  /*16190*/  MOV R2, 0x400 ;  /* 0x0000040000027802 */ /* 0x000fe40000000f00 */
[----:B------:R-:W-:Y:S02]  /*161a0*/  SHF.L.U32 R4, R3, 0x1f, RZ ;  /* 0x0000001f03047819 */ /* 0x000fe400000006ff */
[----:B0-----:R-:W-:-:S05]  /*161b0*/  LEA R5, R5, R2, 0x18 ;  /* 0x0000000205057211 */ /* 0x001fca00078ec0ff */
[----:B------:R-:W-:-:S04]  /*161c0*/  VIADD R5, R5, 0x10 ;  /* 0x0000001005057836 */ /* 0x000fc80000000000 */
[C---:B------:R-:W-:Y:S02]  /*161d0*/  IMAD R7, R0.reuse, 0x8, R5 ;  /* 0x0000000800077824 */ /* 0x040fe400078e0205 */
[----:B------:R-:W-:Y:S02]  /*161e0*/  VIADD R0, R0, 0x1 ;  /* 0x0000000100007836 */ /* 0x000fe40000000000 */
[----:B------:R-:W0:Y:S03]  /*161f0*/  SYNCS.PHASECHK.TRANS64.TRYWAIT P0, [R7+URZ], R4 ;  /* 0x00000004070075a7 */ /* 0x000e26000800017f */
[----:B------:R-:W-:-:S04]  /*16200*/  ISETP.NE.AND P1, PT, R0, 0x2, PT ;  /* 0x000000020000780c */ /* 0x000fc80003f25270 */
[----:B------:R-:W-:Y:S02]  /*16210*/  SEL R2, RZ, 0x1, P1 ;  /* 0x00000001ff027807 */ /* 0x000fe40000800000 */
[----:B------:R-:W-:Y:S02]  /*16220*/  SEL R0, R0, RZ, P1 ;  /* 0x000000ff00007207 */ /* 0x000fe40000800000 */
[----:B------:R-:W-:Y:S01]  /*16230*/  LOP3.LUT R2, R3, R2, RZ, 0x3c, !PT ;  /* 0x0000000203027212 */ /* 0x000fe200078e3cff */
[----:B0-----:R-:W-:Y:S06]  /*16240*/  @!P0 BRA `(.L_x_401) ;  /* 0x0000000000a08947 */ /* 0x001fec0003800000 */
.L_x_410:
[----:B------:R-:W-:Y:S01]  /*16250*/  IMAD R5, R0, 0x8, R5 ;  /* 0x0000000800057824 */ /* 0x000fe200078e0205 */
[----:B------:R-:W-:-:S07]  /*16260*/  SHF.L.U32 R0, R2, 0x1f, RZ ;  /* 0x0000001f02007819 */ /* 0x000fce00000006ff */
.L_x_402:
[----:B-1----:R1:W2:Y:S02]  /*16270*/  SYNCS.PHASECHK.TRANS64.TRYWAIT P0, [R5+URZ], R0 ;  /* 0x00000000050075a7 */ /* 0x0022a4000800017f */
[----:B--2---:R-:W-:Y:S05]  /*16280*/  @!P0 NANOSLEEP.SYNCS 0x989680 ;  /* 0x009896800000895d */ /* 0x004fea0003900000 */
[----:B------:R-:W2:Y:S02]  /*16290*/  @!P0 SYNCS.PHASECHK.TRANS64 P0, [R5+URZ], R0 ;  /* 0x00000000050085a7 */ /* 0x000ea4000800007f */
[----:B--2---:R-:W-:Y:S05]  /*162a0*/  @!P0 BRA `(.L_x_402) ;  /* 0xfffffffc00f08947 */ /* 0x004fea000383ffff */
.L_x_399:
[----:B------:R-:W-:Y:S05]  /*162b0*/  BSYNC B0 ;  /* 0x0000000000007941 */ /* 0x000fea0003800000 */
.L_x_398:
[----:B------:R-:W-:Y:S05]  /*162c0*/  EXIT ;  /* 0x000000000000794d */ /* 0x000fea0003800000 */
.L_x_17:
[----:B---3--:R3:W4:Y:S02]  /*162d0*/  SYNCS.PHASECHK.TRANS64.TRYWAIT P1, [R3+URZ], R0 ;  /* 0x00000000030075a7 */ /* 0x008724000802017f */
[----:B----4-:R-:W-:Y:S05]  /*162e0*/  @!P1 NANOSLEEP.SYNCS 0x989680 ;  /* 0x009896800000995d */ /* 0x010fea0003900000 */
[----:B------:R-:W4:Y:S02]  /*162f0*/  @!P1 SYNCS.PHASECHK.TRANS64 P1, [R3+URZ], R0 ;  /* 0x00000000030095a7 */ /* 0x000f24000802007f */
[----:B----4-:R-:W-:Y:S05]  /*16300*/  @!P1 BRA `(.L_x_17) ;  /* 0xfffffffc00f09947 */ /* 0x010fea000383ffff */
[----:B------:R-:W-:Y:S05]  /*16310*/  BRA `(.L_x_16) ;  /* 0xfffffeac00b47947 */ /* 0x000fea000383ffff */
.L_x_22:
[----:B-1----:R-:W-:-:S04]  /*16320*/  IMAD.U32 R5, RZ, RZ, UR4 ;  /* 0x00000004ff057e24 */ /* 0x002fc8000f8e00ff */
[----:B------:R1:W2:Y:S03]  /*16330*/  SYNCS.PHASECHK.TRANS64.TRYWAIT P1, [R5+URZ], R4 ;  /* 0x00000004050075a7 */ /* 0x0002a6000802017f */
[----:B--2---:R-:W-:Y:S05]  /*16340*/  @!P1 NANOSLEEP.SYNCS 0x989680 ;  /* 0x009896800000995d */ /* 0x004fea0003900000 */
[----:B------:R-:W2:Y:S02]  /*16350*/  @!P1 SYNCS.PHASECHK.TRANS64 P1, [R5+URZ], R4 ;  /* 0x00000004050095a7 */ /* 0x000ea4000802007f */
[----:B--2---:R-:W-:Y:S05]  /*16360*/  @!P1 BRA `(.L_x_22) ;  /* 0xfffffffc00ec9947 */ /* 0x004fea000383ffff */
[----:B------:R-:W-:Y:S05]  /*16370*/  BRA `(.L_x_21) ;  /* 0xfffffef000bc7947 */ /* 0x000fea000383ffff */
.L_x_385:
[----:B------:R-:W-:Y:S01]  /*16380*/  BSSY B1, `(.L_x_403) ;  /* 0x0000006000017945 */ /* 0x000fe20003800000 */
[----:B------:R-:W-:-:S07]  /*16390*/  IMAD.MOV.U32 R15, RZ, RZ, -0x1 ;  /* 0xffffffffff0f7424 */ /* 0x000fce00078e00ff */
[----:B------:R-:W-:Y:S05]  /*163a0*/  WARPSYNC.COLLECTIVE R15, `(.L_x_404) ;  /* 0x000000000f0c7348 */ /* 0x000fea0003c00000 */
[----:B------:R-:W-:Y:S02]  /*163b0*/  ELECT P6, UR62, PT ;  /* 0x00000000003e782f */ /* 0x000fe400038c0000 */
[----:B------:R-:W-:Y:S01]  /*163c0*/  MOV R14, UR62 ;  /* 0x0000003e000e7c02 */ /* 0x000fe20008000f00 */
[----:B------:R-:W-:Y:S10]  /*163d0*/  ENDCOLLECTIVE ;  /* 0x000000000000791b */ /* 0x000ff40003800000 */
.L_x_404:
[----:B------:R-:W-:Y:S05]  /*163e0*/  BSYNC B1 ;  /* 0x0000000000017941 */ /* 0x000fea0003800000 */
.L_x_403:
[----:B------:R-:W-:Y:S05]  /*163f0*/  BRA `(.L_x_405) ;  /* 0xfffffff000507947 */ /* 0x000fea000383ffff */
.L_x_388:
[----:B0-----:R0:W1:Y:S02]  /*16400*/  SYNCS.PHASECHK.TRANS64.TRYWAIT P1, [R12+URZ+0x10], R7 ;  /* 0x000010070c0075a7 */ /* 0x001064000802017f */
[----:B-1----:R-:W-:Y:S05]  /*16410*/  @!P1 NANOSLEEP.SYNCS 0x989680 ;  /* 0x009896800000995d */ /* 0x002fea0003900000 */
[----:B------:R-:W1:Y:S02]  /*16420*/  @!P1 SYNCS.PHASECHK.TRANS64 P1, [R12+URZ+0x10], R7 ;  /* 0x000010070c0095a7 */ /* 0x000e64000802007f */
[----:B-1----:R-:W-:Y:S05]  /*16430*/  @!P1 BRA `(.L_x_388) ;  /* 0xfffffffc00f09947 */ /* 0x002fea000383ffff */
[----:B------:R-:W-:Y:S05]  /*16440*/  BRA `(.L_x_406) ;  /* 0xfffffff000847947 */ /* 0x000fea000383ffff */
.L_x_397:
[----:B------:R-:W-:Y:S01]  /*16450*/  BSSY B0, `(.L_x_407) ;  /* 0x0000006000007945 */ /* 0x000fe20003800000 */
[----:B------:R-:W-:-:S07]  /*16460*/  IMAD.MOV.U32 R15, RZ, RZ, -0x1 ;  /* 0xffffffffff0f7424 */ /* 0x000fce00078e00ff */
[----:B------:R-:W-:Y:S05]  /*16470*/  WARPSYNC.COLLECTIVE R15, `(.L_x_408) ;  /* 0x000000000f0c7348 */ /* 0x000fea0003c00000 */
[----:B------:R-:W-:Y:S02]  /*16480*/  ELECT P6, UR62, PT ;  /* 0x00000000003e782f */ /* 0x000fe400038c0000 */
[----:B------:R-:W-:Y:S01]  /*16490*/  MOV R14, UR62 ;  /* 0x0000003e000e7c02 */ /* 0x000fe20008000f00 */
[----:B------:R-:W-:Y:S10]  /*164a0*/  ENDCOLLECTIVE ;  /* 0x000000000000791b */ /* 0x000ff40003800000 */
.L_x_408:
[----:B------:R-:W-:Y:S05]  /*164b0*/  BSYNC B0 ;  /* 0x0000000000007941 */ /* 0x000fea0003800000 */
.L_x_407:
[----:B------:R-:W-:Y:S05]  /*164c0*/  BRA `(.L_x_409) ;  /* 0xfffffffc00147947 */ /* 0x000fea000383ffff */
.L_x_401:
[----:B0-----:R0:W1:Y:S02]  /*164d0*/  SYNCS.PHASECHK.TRANS64.TRYWAIT P0, [R7+URZ], R4 ;  /* 0x00000004070075a7 */ /* 0x001064000800017f */
[----:B-1----:R-:W-:Y:S05]  /*164e0*/  @!P0 NANOSLEEP.SYNCS 0x989680 ;  /* 0x009896800000895d */ /* 0x002fea0003900000 */
[----:B------:R-:W1:Y:S02]  /*164f0*/  @!P0 SYNCS.PHASECHK.TRANS64 P0, [R7+URZ], R4 ;  /* 0x00000004070085a7 */ /* 0x000e64000800007f */
[----:B-1----:R-:W-:Y:S05]  /*16500*/  @!P0 BRA `(.L_x_401) ;  /* 0xfffffffc00f08947 */ /* 0x002fea000383ffff */
[----:B------:R-:W-:Y:S05]  /*16510*/  BRA `(.L_x_410) ;  /* 0xfffffffc004c7947 */ /* 0x000fea000383ffff */
.L_x_411:
[----:B------:R-:W-:-:S00]  /*16520*/  BRA `(.L_x_411) ;  /* 0xfffffffc00fc7947 */ /* 0x000fc0000383ffff */
[----:B------:R-:W-:-:S00]  /*16530*/  NOP ;  /* 0x0000000000007918 */ /* 0x000fc00000000000 */
        /* <DEDUP_REMOVED lines=12> */
.L_x_412:


//--------------------- .nv.global.init           --------------------------
	.section	.nv.global.init,"aw",@progbits
.nv.global.init:
	.type		$str$22,@object
	.size		$str$22,($str$23 - $str$22)
$str$22:
        /*0000*/ 	.byte	0x6b, 0x5f, 0x74, 0x69, 0x6c, 0x65, 0x5f, 0x63, 0x6f, 0x75, 0x6e, 0x74, 0x20, 0x3e, 0x3d, 0x20
        /*0010*/ 	.byte	0x31, 0x00
	.type		$str$23,@object
	.size		$str$23,(__unnamed_1 - $str$23)
$str$23:
        /*0012*/ 	.byte	0x2f, 0x74, 0x6d, 0x70, 0x2f, 0x63, 0x75, 0x74, 0x6c, 0x61, 0x73, 0x73, 0x5f, 0x73, 0x77, 0x65
        /*0022*/ 	.byte	0x65, 0x70, 0x5f, 0x73, 0x72, 0x63, 0x2f, 0x69, 0x6e, 0x63, 0x6c, 0x75, 0x64, 0x65, 0x2f, 0x63
        /*0032*/ 	.byte	0x75, 0x74, 0x6c, 0x61, 0x73, 0x73, 0x2f, 0x67, 0x65, 0x6d, 0x6d, 0x2f, 0x63, 0x6f, 0x6c, 0x6c
        /*0042*/ 	.byte	0x65, 0x63, 0x74, 0x69, 0x76, 0x65, 0x2f, 0x73, 0x6d, 0x39, 0x30, 0x5f, 0x6d, 0x6d, 0x61, 0x5f
        /*0052*/ 	.byte	0x74, 0x6d, 0x61, 0x5f, 0x67, 0x6d, 0x6d, 0x61, 0x5f, 0x73, 0x73, 0x5f, 0x77, 0x61, 0x72, 0x70
        /*0062*/ 	.byte	0x73, 0x70, 0x65, 0x63, 0x69, 0x61, 0x6c, 0x69, 0x7a, 0x65, 0x64, 0x2e, 0x68, 0x70, 0x70, 0x00
	.type		__unnamed_1,@object
	.size		__unnamed_1,(.L_0 - __unnamed_1)
__unnamed_1:
        /*0072*/ 	.byte	0x76, 0x6f, 0x69, 0x64, 0x20, 0x63, 0x75, 0x74, 0x6c, 0x61, 0x73, 0x73, 0x3a, 0x3a, 0x67, 0x65
        /* <DEDUP_REMOVED lines=179> */
        /*0bb2*/ 	.byte	0x65, 0x3a, 0x3a, 0x69, 0x64, 0x65, 0x6e, 0x74, 0x69, 0x74, 0x79, 0x5d, 0x00
.L_0:


//--------------------- .nv.shared._ZN7cutlass13device_kernelINS_4gemm6kernel13GemmUniversalIN4cute5tupleIJiiiiEEENS1_10collective13CollectiveMmaINS1_34MainloopSm90TmaGmmaWarpSpecializedILi2ENS5_IJNS4_1CILi1EEESB_SB_EEENS1_35KernelTmaWarpSpecializedCooperativeEEENS5_IJNSA_ILi256EEENSA_ILi176EEENSA_ILi128EEEEEENS_6half_tENS5_IJlSB_lEEESJ_SK_NS4_8TiledMMAINS4_8MMA_AtomIJNS4_4SM904GMMA25MMA_64x16x16_F32F16F16_SSILNSO_5MajorE0ELSQ_0ELNSO_7ScaleInE1ELSR_1EEEEEENS4_6LayoutINS5_IJNSA_ILi2EEESB_SB_EEENS5_IJSB_NSA_ILi0EEESX_EEEEENS5_IJNS4_10UnderscoreES10_S10_EEEEENS4_13SM90_TMA_LOADENS4_14ComposedLayoutINS4_7SwizzleILi3ELi4ELi3EEENS4_18smem_ptr_flag_bitsILi16EEENSU_INS5_IJNSA_ILi8EEENSA_ILi64EEEEEENS5_IJS1A_SB_EEEEEEEvNS4_8identityES13_S1E_vS1F_EENS_8epilogue10collective6detail29Sm90TmaWarpSpecializedAdapterINS1I_15DefaultEpilogueISJ_SK_SK_NS1H_6thread17LinearCombinationISJ_Li1EffLNS1M_9ScaleType4KindE0ELNS_15FloatRoundStyleE2ESJ_EENS1_15EpilogueDefaultEEEEEvvEEEEvNT_6ParamsE --------------------------
	.section	.nv.shared._ZN7cutlass13device_kernelINS_4gemm6kernel13GemmUniversalIN4cute5tupleIJiiiiEEENS1_10collective13CollectiveMmaINS1_34MainloopSm90TmaGmmaWarpSpecializedILi2ENS5_IJNS4_1CILi1EEESB_SB_EEENS1_35KernelTmaWarpSpecializedCooperativeEEENS5_IJNSA_ILi256EEENSA_ILi176EEENSA_ILi128EEEEEENS_6half_tENS5_IJlSB_lEEESJ_SK_NS4_8TiledMMAINS4_8MMA_AtomIJNS4_4SM904GMMA25MMA_64x16x16_F32F16F16_SSILNSO_5MajorE0ELSQ_0ELNSO_7ScaleInE1ELSR_1EEEEEENS4_6LayoutINS5_IJNSA_ILi2EEESB_SB_EEENS5_IJSB_NSA_ILi0EEESX_EEEEENS5_IJNS4_10UnderscoreES10_S10_EEEEENS4_13SM90_TMA_LOADENS4_14ComposedLayoutINS4_7SwizzleILi3ELi4ELi3EEENS4_18smem_ptr_flag_bitsILi16EEENSU_INS5_IJNSA_ILi8EEENSA_ILi64EEEEEENS5_IJS1A_SB_EEEEEEEvNS4_8identityES13_S1E_vS1F_EENS_8epilogue10collective6detail29Sm90TmaWarpSpecializedAdapterINS1I_15DefaultEpilogueISJ_SK_SK_NS1H_6thread17LinearCombinationISJ_Li1EffLNS1M_9ScaleType4KindE0ELNS_15FloatRoundStyleE2ESJ_EENS1_15EpilogueDefaultEEEEEvvEEEEvNT_6ParamsE,"aw",@nobits
	.sectionflags	@""
	.align	16
	.zero		1024


//--------------------- .nv.shared.reserved.0     --------------------------
	.section	.nv.shared.reserved.0,"aw",@nobits
	.weak		__nv_reservedSMEM_offset_0_alias
	.size		__nv_reservedSMEM_offset_0_alias, 0, 0
	.other		__nv_reservedSMEM_offset_0_alias,@"STO_CUDA_RESERVED_SHARED STV_DEFAULT"
__nv_reservedSMEM_offset_0_alias:
	.zero		0


//--------------------- .nv.global                --------------------------
	.section	.nv.global,"aw",@nobits
.nv.global:
	.type		_ZN40_INTERNAL_c7104d93_4_k_cu_d7f4849f_178104cute1_E,@object
	.size		_ZN40_INTERNAL_c7104d93_4_k_cu_d7f4849f_178104cute1_E,(_ZN40_INTERNAL_c7104d93_4_k_cu_d7f4849f_178104cuda3std3__45__cpo6cbeginE - _ZN40_INTERNAL_c7104d93_4_k_cu_d7f4849f_178104cute1_E)
_ZN40_INTERNAL_c7104d93_4_k_cu_d7f4849f_178104cute1_E:
	.zero		1
	.type		_ZN40_INTERNAL_c7104d93_4_k_cu_d7f4849f_178104cuda3std3__45__cpo6cbeginE,@object
	.size		_ZN40_INTERNAL_c7104d93_4_k_cu_d7f4849f_178104cuda3std3__45__cpo6cbeginE,(_ZN40_INTERNAL_c7104d93_4_k_cu_d7f4849f_178104cuda3std3__48in_placeE - _ZN40_INTERNAL_c7104d93_4_k_cu_d7f4849f_178104cuda3std3__45__cpo6cbeginE)
_ZN40_INTERNAL_c7104d93_4_k_cu_d7f4849f_178104cuda3std3__45__cpo6cbeginE:
	.zero		1
	.type		_ZN40_INTERNAL_c7104d93_4_k_cu_d7f4849f_178104cuda3std3__48in_placeE,@object
	.size		_ZN40_INTERNAL_c7104d93_4_k_cu_d7f4849f_178104cuda3std3__48in_placeE,(_ZN40_INTERNAL_c7104d93_4_k_cu_d7f4849f_178104cuda3std6ranges3__45__cpo9iter_moveE - _ZN40_INTERNAL_c7104d93_4_k_cu_d7f4849f_178104cuda3std3__48in_placeE)
_ZN40_INTERNAL_c7104d93_4_k_cu_d7f4849f_178104cuda3std3__48in_placeE:
	.zero		1
	.type		_ZN40_INTERNAL_c7104d93_4_k_cu_d7f4849f_178104cuda3std6ranges3__45__cpo9iter_moveE,@object
	.size		_ZN40_INTERNAL_c7104d93_4_k_cu_d7f4849f_178104cuda3std6ranges3__45__cpo9iter_moveE,(_ZN40_INTERNAL_c7104d93_4_k_cu_d7f4849f_178104cuda3std3__45__cpo5beginE - _ZN40_INTERNAL_c7104d93_4_k_cu_d7f4849f_178104cuda3std6ranges3__45__cpo9iter_moveE)
_ZN40_INTERNAL_c7104d93_4_k_cu_d7f4849f_178104cuda3std6ranges3__45__cpo9iter_moveE:
	.zero		1
	.type		_ZN40_INTERNAL_c7104d93_4_k_cu_d7f4849f_178104cuda3std3__45__cpo5beginE,@object
	.size		_ZN40_INTERNAL_c7104d93_4_k_cu_d7f4849f_178104cuda3std3__45__cpo5beginE,(_ZN40_INTERNAL_c7104d93_4_k_cu_d7f4849f_178104cuda3std3__442_GLOBAL__N__c7104d93_4_k_cu_d7f4849f_178106ignoreE - _ZN40_INTERNAL_c7104d93_4_k_cu_d7f4849f_178104cuda3std3__45__cpo5beginE)
_ZN40_INTERNAL_c7104d93_4_k_cu_d7f4849f_178104cuda3std3__45__cpo5beginE:
	.zero		1
	.type		_ZN40_INTERNAL_c7104d93_4_k_cu_d7f4849f_178104cuda3std3__442_GLOBAL__N__c7104d93_4_k_cu_d7f4849f_178106ignoreE,@object
	.size		_ZN40_INTERNAL_c7104d93_4_k_cu_d7f4849f_178104cuda3std3__442_GLOBAL__N__c7104d93_4_k_cu_d7f4849f_178106ignoreE,(_ZN40_INTERNAL_c7104d93_4_k_cu_d7f4849f_178104cute7productE - _ZN40_INTERNAL_c7104d93_4_k_cu_d7f4849f_178104cuda3std3__442_GLOBAL__N__c7104d93_4_k_cu_d7f4849f_178106ignoreE)
_ZN40_INTERNAL_c7104d93_4_k_cu_d7f4849f_178104cuda3std3__442_GLOBAL__N__c7104d93_4_k_cu_d7f4849f_178106ignoreE:
	.zero		1
	.type		_ZN40_INTERNAL_c7104d93_4_k_cu_d7f4849f_178104cute7productE,@object
	.size		_ZN40_INTERNAL_c7104d93_4_k_cu_d7f4849f_178104cute7productE,(_ZN40_INTERNAL_c7104d93_4_k_cu_d7f4849f_178104cuda3std3__45__cpo3endE - _ZN40_INTERNAL_c7104d93_4_k_cu_d7f4849f_178104cute7productE)
_ZN40_INTERNAL_c7104d93_4_k_cu_d7f4849f_178104cute7productE:
	.zero		1
	.type		_ZN40_INTERNAL_c7104d93_4_k_cu_d7f4849f_178104cuda3std3__45__cpo3endE,@object
	.size		_ZN40_INTERNAL_c7104d93_4_k_cu_d7f4849f_178104cuda3std3__45__cpo3endE,(_ZN40_INTERNAL_c7104d93_4_k_cu_d7f4849f_178104cuda3std3__419piecewise_constructE - _ZN40_INTERNAL_c7104d93_4_k_cu_d7f4849f_178104cuda3std3__45__cpo3endE)
_ZN40_INTERNAL_c7104d93_4_k_cu_d7f4849f_178104cuda3std3__45__cpo3endE:
	.zero		1
	.type		_ZN40_INTERNAL_c7104d93_4_k_cu_d7f4849f_178104cuda3std3__419piecewise_constructE,@object
	.size		_ZN40_INTERNAL_c7104d93_4_k_cu_d7f4849f_178104cuda3std3__419piecewise_constructE,(_ZN40_INTERNAL_c7104d93_4_k_cu_d7f4849f_178104cuda3std3__45__cpo4cendE - _ZN40_INTERNAL_c7104d93_4_k_cu_d7f4849f_178104cuda3std3__419piecewise_constructE)
_ZN40_INTERNAL_c7104d93_4_k_cu_d7f4849f_178104cuda3std3__419piecewise_constructE:
	.zero		1
	.type		_ZN40_INTERNAL_c7104d93_4_k_cu_d7f4849f_178104cuda3std3__45__cpo4cendE,@object
	.size		_ZN40_INTERNAL_c7104d93_4_k_cu_d7f4849f_178104cuda3std3__45__cpo4cendE,(_ZN40_INTERNAL_c7104d93_4_k_cu_d7f4849f_178104cuda3std6ranges3__45__cpo4swapE - _ZN40_INTERNAL_c7104d93_4_k_cu_d7f4849f_178104cuda3std3__45__cpo4cendE)
_ZN40_INTERNAL_c7104d93_4_k_cu_d7f4849f_178104cuda3std3__45__cpo4cendE:
	.zero		1
	.type		_ZN40_INTERNAL_c7104d93_4_k_cu_d7f4849f_178104cuda3std6ranges3__45__cpo4swapE,@object
	.size		_ZN40_INTERNAL_c7104d93_4_k_cu_d7f4849f_178104cuda3std6ranges3__45__cpo4swapE,(.L_8 - _ZN40_INTERNAL_c7104d93_4_k_cu_d7f4849f_178104cuda3std6ranges3__45__cpo4swapE)
_ZN40_INTERNAL_c7104d93_4_k_cu_d7f4849f_178104cuda3std6ranges3__45__cpo4swapE:
	.zero		1
.L_8:


//--------------------- .nv.constant0._ZN7cutlass13device_kernelINS_4gemm6kernel13GemmUniversalIN4cute5tupleIJiiiiEEENS1_10collective13CollectiveMmaINS1_34MainloopSm90TmaGmmaWarpSpecializedILi2ENS5_IJNS4_1CILi1EEESB_SB_EEENS1_35KernelTmaWarpSpecializedCooperativeEEENS5_IJNSA_ILi256EEENSA_ILi176EEENSA_ILi128EEEEEENS_6half_tENS5_IJlSB_lEEESJ_SK_NS4_8TiledMMAINS4_8MMA_AtomIJNS4_4SM904GMMA25MMA_64x16x16_F32F16F16_SSILNSO_5MajorE0ELSQ_0ELNSO_7ScaleInE1ELSR_1EEEEEENS4_6LayoutINS5_IJNSA_ILi2EEESB_SB_EEENS5_IJSB_NSA_ILi0EEESX_EEEEENS5_IJNS4_10UnderscoreES10_S10_EEEEENS4_13SM90_TMA_LOADENS4_14ComposedLayoutINS4_7SwizzleILi3ELi4ELi3EEENS4_18smem_ptr_flag_bitsILi16EEENSU_INS5_IJNSA_ILi8EEENSA_ILi64EEEEEENS5_IJS1A_SB_EEEEEEEvNS4_8identityES13_S1E_vS1F_EENS_8epilogue10collective6detail29Sm90TmaWarpSpecializedAdapterINS1I_15DefaultEpilogueISJ_SK_SK_NS1H_6thread17LinearCombinationISJ_Li1EffLNS1M_9ScaleType4KindE0ELNS_15FloatRoundStyleE2ESJ_EENS1_15EpilogueDefaultEEEEEvvEEEEvNT_6ParamsE --------------------------
	.section	.nv.constant0._ZN7cutlass13device_kernelINS_4gemm6kernel13GemmUniversalIN4cute5tupleIJiiiiEEENS1_10collective13CollectiveMmaINS1_34MainloopSm90TmaGmmaWarpSpecializedILi2ENS5_IJNS4_1CILi1EEESB_SB_EEENS1_35KernelTmaWarpSpecializedCooperativeEEENS5_IJNSA_ILi256EEENSA_ILi176EEENSA_ILi128EEEEEENS_6half_tENS5_IJlSB_lEEESJ_SK_NS4_8TiledMMAINS4_8MMA_AtomIJNS4_4SM904GMMA25MMA_64x16x16_F32F16F16_SSILNSO_5MajorE0ELSQ_0ELNSO_7ScaleInE1ELSR_1EEEEEENS4_6LayoutINS5_IJNSA_ILi2EEESB_SB_EEENS5_IJSB_NSA_ILi0EEESX_EEEEENS5_IJNS4_10UnderscoreES10_S10_EEEEENS4_13SM90_TMA_LOADENS4_14ComposedLayoutINS4_7SwizzleILi3ELi4ELi3EEENS4_18smem_ptr_flag_bitsILi16EEENSU_INS5_IJNSA_ILi8EEENSA_ILi64EEEEEENS5_IJS1A_SB_EEEEEEEvNS4_8identityES13_S1E_vS1F_EENS_8epilogue10collective6detail29Sm90TmaWarpSpecializedAdapterINS1I_15DefaultEpilogueISJ_SK_SK_NS1H_6thread17LinearCombinationISJ_Li1EffLNS1M_9ScaleType4KindE0ELNS_15FloatRoundStyleE2ESJ_EENS1_15EpilogueDefaultEEEEEvvEEEEvNT_6ParamsE,"a",@progbits
	.sectionflags	@""
	.align	4
.nv.constant0._ZN7cutlass13device_kernelINS_4gemm6kernel13GemmUniversalIN4cute5tupleIJiiiiEEENS1_10collective13CollectiveMmaINS1_34MainloopSm90TmaGmmaWarpSpecializedILi2ENS5_IJNS4_1CILi1EEESB_SB_EEENS1_35KernelTmaWarpSpecializedCooperativeEEENS5_IJNSA_ILi256EEENSA_ILi176EEENSA_ILi128EEEEEENS_6half_tENS5_IJlSB_lEEESJ_SK_NS4_8TiledMMAINS4_8MMA_AtomIJNS4_4SM904GMMA25MMA_64x16x16_F32F16F16_SSILNSO_5MajorE0ELSQ_0ELNSO_7ScaleInE1ELSR_1EEEEEENS4_6LayoutINS5_IJNSA_ILi2EEESB_SB_EEENS5_IJSB_NSA_ILi0EEESX_EEEEENS5_IJNS4_10UnderscoreES10_S10_EEEEENS4_13SM90_TMA_LOADENS4_14ComposedLayoutINS4_7SwizzleILi3ELi4ELi3EEENS4_18smem_ptr_flag_bitsILi16EEENSU_INS5_IJNSA_ILi8EEENSA_ILi64EEEEEENS5_IJS1A_SB_EEEEEEEvNS4_8identityES13_S1E_vS1F_EENS_8epilogue10collective6detail29Sm90TmaWarpSpecializedAdapterINS1I_15DefaultEpilogueISJ_SK_SK_NS1H_6thread17LinearCombinationISJ_Li1EffLNS1M_9ScaleType4KindE0ELNS_15FloatRoundStyleE2ESJ_EENS1_15EpilogueDefaultEEEEEvvEEEEvNT_6ParamsE:
	.zero		1664


//--------------------- SYMBOLS --------------------------

	.type		.nv.reservedSmem.offset0,@object
	.size		.nv.reservedSmem.offset0,0x4
	.type		__assertfail,@function
